//
// Generated by NVIDIA NVVM Compiler
//
// Compiler Build ID: CL-36424714
// Cuda compilation tools, release 13.0, V13.0.88
// Based on NVVM 20.0.0
//

.version 9.0
.target sm_100
.address_size 64

	// .globl	_Z6kernelPfS_S_S_S_S_S_
.extern .func  (.param .b32 func_retval0) vprintf
(
	.param .b64 vprintf_param_0,
	.param .b64 vprintf_param_1
)
;
.const .align 4 .u32 WIDTH;
.const .align 4 .u32 HEIGHT;
.global .align 1 .b8 $str[7] = {37, 100, 32, 37, 100, 10};
.global .align 1 .b8 $str$1[90] = {91, 37, 100, 32, 37, 100, 93, 32, 61, 32, 40, 37, 102, 44, 32, 37, 102, 44, 32, 37, 102, 41, 10, 65, 110, 103, 32, 71, 58, 32, 37, 102, 32, 99, 111, 110, 116, 114, 105, 98, 82, 120, 58, 32, 37, 102, 32, 99, 111, 110, 116, 114, 105, 98, 82, 121, 58, 32, 37, 102, 32, 99, 111, 110, 116, 114, 105, 98, 66, 120, 58, 32, 37, 102, 32, 99, 111, 110, 116, 114, 105, 98, 66, 121, 58, 32, 37, 102, 10};
.global .align 1 .b8 $str$2[22] = {91, 37, 100, 44, 32, 37, 100, 93, 32, 45, 62, 32, 91, 37, 100, 44, 32, 37, 100, 93, 10};
.global .align 4 .b8 __cudart_i2opi_f[24] = {65, 144, 67, 60, 153, 149, 98, 219, 192, 221, 52, 245, 209, 87, 39, 252, 41, 21, 68, 78, 110, 131, 249, 162};

.visible .entry _Z6kernelPfS_S_S_S_S_S_(
	.param .u64 .ptr .align 1 _Z6kernelPfS_S_S_S_S_S__param_0,
	.param .u64 .ptr .align 1 _Z6kernelPfS_S_S_S_S_S__param_1,
	.param .u64 .ptr .align 1 _Z6kernelPfS_S_S_S_S_S__param_2,
	.param .u64 .ptr .align 1 _Z6kernelPfS_S_S_S_S_S__param_3,
	.param .u64 .ptr .align 1 _Z6kernelPfS_S_S_S_S_S__param_4,
	.param .u64 .ptr .align 1 _Z6kernelPfS_S_S_S_S_S__param_5,
	.param .u64 .ptr .align 1 _Z6kernelPfS_S_S_S_S_S__param_6
)
{
	.local .align 8 .b8 	__local_depot0[104];
	.reg .b64 	%SP;
	.reg .b64 	%SPL;
	.reg .pred 	%p<38>;
	.reg .b16 	%rs<6>;
	.reg .b32 	%r<194>;
	.reg .b32 	%f<127>;
	.reg .b64 	%rd<143>;
	.reg .b64 	%fd<17>;

	mov.u64 	%SPL, __local_depot0;
	cvta.local.u64 	%SP, %SPL;
	ld.param.u64 	%rd41, [_Z6kernelPfS_S_S_S_S_S__param_0];
	ld.param.u64 	%rd42, [_Z6kernelPfS_S_S_S_S_S__param_1];
	ld.param.u64 	%rd43, [_Z6kernelPfS_S_S_S_S_S__param_2];
	ld.param.u64 	%rd37, [_Z6kernelPfS_S_S_S_S_S__param_3];
	ld.param.u64 	%rd38, [_Z6kernelPfS_S_S_S_S_S__param_4];
	ld.param.u64 	%rd40, [_Z6kernelPfS_S_S_S_S_S__param_6];
	cvta.to.global.u64 	%rd1, %rd43;
	cvta.to.global.u64 	%rd2, %rd41;
	cvta.to.global.u64 	%rd44, %rd42;
	add.u64 	%rd3, %SPL, 0;
	add.u64 	%rd46, %SP, 32;
	add.u64 	%rd4, %SPL, 32;
	ld.const.u32 	%r56, [WIDTH];
	ld.const.u32 	%r57, [HEIGHT];
	st.local.v2.u32 	[%rd4], {%r56, %r57};
	mov.u64 	%rd47, $str;
	cvta.global.u64 	%rd48, %rd47;
	{ // callseq 0, 0
	.param .b64 param0;
	st.param.b64 	[param0], %rd48;
	.param .b64 param1;
	st.param.b64 	[param1], %rd46;
	.param .b32 retval0;
	call.uni (retval0), 
	vprintf, 
	(
	param0, 
	param1
	);
	ld.param.b32 	%r58, [retval0];
	} // callseq 0
	mov.u32 	%r60, %ctaid.x;
	add.s32 	%r1, %r60, 1;
	mov.u32 	%r61, %ctaid.y;
	add.s32 	%r2, %r61, 1;
	mad.lo.s32 	%r3, %r57, %r56, 2;
	mad.lo.s32 	%r62, %r3, %r61, %r3;
	cvt.s64.s32 	%rd5, %r62;
	cvt.u64.u32 	%rd6, %r60;
	add.s64 	%rd7, %rd5, %rd6;
	shl.b64 	%rd49, %rd7, 2;
	add.s64 	%rd50, %rd44, %rd49;
	ld.global.f32 	%f1, [%rd50+4];
	add.f32 	%f24, %f1, %f1;
	mul.f32 	%f2, %f24, 0f40490FDB;
	add.s64 	%rd8, %rd2, %rd49;
	ld.global.f32 	%f3, [%rd8+4];
	mul.f32 	%f25, %f2, 0f3F22F983;
	cvt.rni.s32.f32 	%r193, %f25;
	cvt.rn.f32.s32 	%f26, %r193;
	fma.rn.f32 	%f27, %f26, 0fBFC90FDA, %f2;
	fma.rn.f32 	%f28, %f26, 0fB3A22168, %f27;
	fma.rn.f32 	%f126, %f26, 0fA7C234C5, %f28;
	abs.f32 	%f5, %f2;
	setp.ltu.f32 	%p1, %f5, 0f47CE4780;
	mov.u32 	%r181, %r193;
	mov.f32 	%f123, %f126;
	@%p1 bra 	$L__BB0_8;
	setp.neu.f32 	%p2, %f5, 0f7F800000;
	@%p2 bra 	$L__BB0_3;
	mov.f32 	%f31, 0f00000000;
	mul.rn.f32 	%f123, %f2, %f31;
	mov.b32 	%r181, 0;
	bra.uni 	$L__BB0_8;
$L__BB0_3:
	mov.b32 	%r5, %f2;
	shl.b32 	%r64, %r5, 8;
	or.b32  	%r6, %r64, -2147483648;
	mov.b64 	%rd133, 0;
	mov.b32 	%r178, 0;
	mov.u64 	%rd131, __cudart_i2opi_f;
	mov.u64 	%rd132, %rd3;
$L__BB0_4:
	.pragma "nounroll";
	ld.global.nc.u32 	%r65, [%rd131];
	mad.wide.u32 	%rd53, %r65, %r6, %rd133;
	shr.u64 	%rd133, %rd53, 32;
	st.local.u32 	[%rd132], %rd53;
	add.s32 	%r178, %r178, 1;
	add.s64 	%rd132, %rd132, 4;
	add.s64 	%rd131, %rd131, 4;
	setp.ne.s32 	%p3, %r178, 6;
	@%p3 bra 	$L__BB0_4;
	shr.u32 	%r66, %r5, 23;
	st.local.u32 	[%rd3+24], %rd133;
	and.b32  	%r9, %r66, 31;
	and.b32  	%r67, %r66, 224;
	add.s32 	%r68, %r67, -128;
	shr.u32 	%r69, %r68, 5;
	mul.wide.u32 	%rd54, %r69, 4;
	sub.s64 	%rd15, %rd3, %rd54;
	ld.local.u32 	%r179, [%rd15+24];
	ld.local.u32 	%r180, [%rd15+20];
	setp.eq.s32 	%p4, %r9, 0;
	@%p4 bra 	$L__BB0_7;
	shf.l.wrap.b32 	%r179, %r180, %r179, %r9;
	ld.local.u32 	%r70, [%rd15+16];
	shf.l.wrap.b32 	%r180, %r70, %r180, %r9;
$L__BB0_7:
	shr.u32 	%r71, %r179, 30;
	shf.l.wrap.b32 	%r72, %r180, %r179, 2;
	shl.b32 	%r73, %r180, 2;
	shr.u32 	%r74, %r72, 31;
	add.s32 	%r75, %r74, %r71;
	neg.s32 	%r76, %r75;
	setp.lt.s32 	%p5, %r5, 0;
	selp.b32 	%r181, %r76, %r75, %p5;
	xor.b32  	%r77, %r72, %r5;
	shr.s32 	%r78, %r72, 31;
	xor.b32  	%r79, %r78, %r72;
	xor.b32  	%r80, %r78, %r73;
	cvt.u64.u32 	%rd55, %r79;
	shl.b64 	%rd56, %rd55, 32;
	cvt.u64.u32 	%rd57, %r80;
	or.b64  	%rd58, %rd56, %rd57;
	cvt.rn.f64.s64 	%fd1, %rd58;
	mul.f64 	%fd2, %fd1, 0d3BF921FB54442D19;
	cvt.rn.f32.f64 	%f29, %fd2;
	neg.f32 	%f30, %f29;
	setp.lt.s32 	%p6, %r77, 0;
	selp.f32 	%f123, %f30, %f29, %p6;
$L__BB0_8:
	setp.ltu.f32 	%p7, %f5, 0f47CE4780;
	mul.rn.f32 	%f32, %f123, %f123;
	and.b32  	%r82, %r181, 1;
	setp.eq.b32 	%p8, %r82, 1;
	selp.f32 	%f33, 0f3F800000, %f123, %p8;
	fma.rn.f32 	%f34, %f32, %f33, 0f00000000;
	fma.rn.f32 	%f35, %f32, 0f37CBAC00, 0fBAB607ED;
	selp.f32 	%f36, %f35, 0fB94D4153, %p8;
	selp.f32 	%f37, 0f3D2AAABB, 0f3C0885E4, %p8;
	fma.rn.f32 	%f38, %f36, %f32, %f37;
	selp.f32 	%f39, 0fBEFFFFFF, 0fBE2AAAA8, %p8;
	fma.rn.f32 	%f40, %f38, %f32, %f39;
	fma.rn.f32 	%f41, %f40, %f34, %f33;
	and.b32  	%r83, %r181, 2;
	setp.eq.s32 	%p9, %r83, 0;
	mov.f32 	%f42, 0f00000000;
	sub.f32 	%f43, %f42, %f41;
	selp.f32 	%f44, %f41, %f43, %p9;
	mul.f32 	%f9, %f3, %f44;
	mov.u32 	%r185, %r193;
	mov.f32 	%f124, %f126;
	@%p7 bra 	$L__BB0_16;
	setp.neu.f32 	%p10, %f5, 0f7F800000;
	@%p10 bra 	$L__BB0_11;
	mov.f32 	%f47, 0f00000000;
	mul.rn.f32 	%f124, %f2, %f47;
	mov.b32 	%r185, 0;
	bra.uni 	$L__BB0_16;
$L__BB0_11:
	mov.b32 	%r18, %f2;
	shl.b32 	%r85, %r18, 8;
	or.b32  	%r19, %r85, -2147483648;
	mov.b64 	%rd136, 0;
	mov.b32 	%r182, 0;
	mov.u64 	%rd134, __cudart_i2opi_f;
	mov.u64 	%rd135, %rd3;
$L__BB0_12:
	.pragma "nounroll";
	ld.global.nc.u32 	%r86, [%rd134];
	mad.wide.u32 	%rd61, %r86, %r19, %rd136;
	shr.u64 	%rd136, %rd61, 32;
	st.local.u32 	[%rd135], %rd61;
	add.s32 	%r182, %r182, 1;
	add.s64 	%rd135, %rd135, 4;
	add.s64 	%rd134, %rd134, 4;
	setp.ne.s32 	%p11, %r182, 6;
	@%p11 bra 	$L__BB0_12;
	shr.u32 	%r87, %r18, 23;
	st.local.u32 	[%rd3+24], %rd136;
	and.b32  	%r22, %r87, 31;
	and.b32  	%r88, %r87, 224;
	add.s32 	%r89, %r88, -128;
	shr.u32 	%r90, %r89, 5;
	mul.wide.u32 	%rd62, %r90, 4;
	sub.s64 	%rd22, %rd3, %rd62;
	ld.local.u32 	%r183, [%rd22+24];
	ld.local.u32 	%r184, [%rd22+20];
	setp.eq.s32 	%p12, %r22, 0;
	@%p12 bra 	$L__BB0_15;
	shf.l.wrap.b32 	%r183, %r184, %r183, %r22;
	ld.local.u32 	%r91, [%rd22+16];
	shf.l.wrap.b32 	%r184, %r91, %r184, %r22;
$L__BB0_15:
	shr.u32 	%r92, %r183, 30;
	shf.l.wrap.b32 	%r93, %r184, %r183, 2;
	shl.b32 	%r94, %r184, 2;
	shr.u32 	%r95, %r93, 31;
	add.s32 	%r96, %r95, %r92;
	neg.s32 	%r97, %r96;
	setp.lt.s32 	%p13, %r18, 0;
	selp.b32 	%r185, %r97, %r96, %p13;
	xor.b32  	%r98, %r93, %r18;
	shr.s32 	%r99, %r93, 31;
	xor.b32  	%r100, %r99, %r93;
	xor.b32  	%r101, %r99, %r94;
	cvt.u64.u32 	%rd63, %r100;
	shl.b64 	%rd64, %rd63, 32;
	cvt.u64.u32 	%rd65, %r101;
	or.b64  	%rd66, %rd64, %rd65;
	cvt.rn.f64.s64 	%fd3, %rd66;
	mul.f64 	%fd4, %fd3, 0d3BF921FB54442D19;
	cvt.rn.f32.f64 	%f45, %fd4;
	neg.f32 	%f46, %f45;
	setp.lt.s32 	%p14, %r98, 0;
	selp.f32 	%f124, %f46, %f45, %p14;
$L__BB0_16:
	add.s32 	%r103, %r185, 1;
	mul.rn.f32 	%f48, %f124, %f124;
	and.b32  	%r104, %r185, 1;
	setp.eq.b32 	%p16, %r104, 1;
	selp.f32 	%f49, %f124, 0f3F800000, %p16;
	fma.rn.f32 	%f50, %f48, %f49, 0f00000000;
	fma.rn.f32 	%f51, %f48, 0f37CBAC00, 0fBAB607ED;
	selp.f32 	%f52, 0fB94D4153, %f51, %p16;
	selp.f32 	%f53, 0f3C0885E4, 0f3D2AAABB, %p16;
	fma.rn.f32 	%f54, %f52, %f48, %f53;
	selp.f32 	%f55, 0fBE2AAAA8, 0fBEFFFFFF, %p16;
	fma.rn.f32 	%f56, %f54, %f48, %f55;
	fma.rn.f32 	%f57, %f56, %f50, %f49;
	and.b32  	%r105, %r103, 2;
	setp.eq.s32 	%p17, %r105, 0;
	mov.f32 	%f58, 0f00000000;
	sub.f32 	%f59, %f58, %f57;
	selp.f32 	%f60, %f57, %f59, %p17;
	mul.f32 	%f13, %f3, %f60;
	shl.b64 	%rd67, %rd7, 2;
	add.s64 	%rd68, %rd1, %rd67;
	ld.global.f32 	%f14, [%rd68+4];
	mov.u32 	%r189, %r193;
	mov.f32 	%f125, %f126;
	@%p7 bra 	$L__BB0_24;
	setp.neu.f32 	%p18, %f5, 0f7F800000;
	@%p18 bra 	$L__BB0_19;
	mov.f32 	%f63, 0f00000000;
	mul.rn.f32 	%f125, %f2, %f63;
	mov.b32 	%r189, 0;
	bra.uni 	$L__BB0_24;
$L__BB0_19:
	mov.b32 	%r31, %f2;
	mov.b64 	%rd139, 0;
	mov.b32 	%r186, 0;
	mov.u64 	%rd137, __cudart_i2opi_f;
	shl.b32 	%r108, %r31, 8;
	or.b32  	%r109, %r108, -2147483648;
	mov.u64 	%rd138, %rd3;
$L__BB0_20:
	.pragma "nounroll";
	ld.global.nc.u32 	%r107, [%rd137];
	mad.wide.u32 	%rd71, %r107, %r109, %rd139;
	shr.u64 	%rd139, %rd71, 32;
	st.local.u32 	[%rd138], %rd71;
	add.s32 	%r186, %r186, 1;
	add.s64 	%rd138, %rd138, 4;
	add.s64 	%rd137, %rd137, 4;
	setp.ne.s32 	%p19, %r186, 6;
	@%p19 bra 	$L__BB0_20;
	shr.u32 	%r110, %r31, 23;
	st.local.u32 	[%rd3+24], %rd139;
	and.b32  	%r34, %r110, 31;
	and.b32  	%r111, %r110, 224;
	add.s32 	%r112, %r111, -128;
	shr.u32 	%r113, %r112, 5;
	mul.wide.u32 	%rd72, %r113, 4;
	sub.s64 	%rd29, %rd3, %rd72;
	ld.local.u32 	%r187, [%rd29+24];
	ld.local.u32 	%r188, [%rd29+20];
	setp.eq.s32 	%p20, %r34, 0;
	@%p20 bra 	$L__BB0_23;
	shf.l.wrap.b32 	%r187, %r188, %r187, %r34;
	ld.local.u32 	%r114, [%rd29+16];
	shf.l.wrap.b32 	%r188, %r114, %r188, %r34;
$L__BB0_23:
	shr.u32 	%r115, %r187, 30;
	shf.l.wrap.b32 	%r116, %r188, %r187, 2;
	shl.b32 	%r117, %r188, 2;
	shr.u32 	%r118, %r116, 31;
	add.s32 	%r119, %r118, %r115;
	neg.s32 	%r120, %r119;
	setp.lt.s32 	%p21, %r31, 0;
	selp.b32 	%r189, %r120, %r119, %p21;
	xor.b32  	%r121, %r116, %r31;
	shr.s32 	%r122, %r116, 31;
	xor.b32  	%r123, %r122, %r116;
	xor.b32  	%r124, %r122, %r117;
	cvt.u64.u32 	%rd73, %r123;
	shl.b64 	%rd74, %rd73, 32;
	cvt.u64.u32 	%rd75, %r124;
	or.b64  	%rd76, %rd74, %rd75;
	cvt.rn.f64.s64 	%fd5, %rd76;
	mul.f64 	%fd6, %fd5, 0d3BF921FB54442D19;
	cvt.rn.f32.f64 	%f61, %fd6;
	neg.f32 	%f62, %f61;
	setp.lt.s32 	%p22, %r121, 0;
	selp.f32 	%f125, %f62, %f61, %p22;
$L__BB0_24:
	mul.rn.f32 	%f64, %f125, %f125;
	and.b32  	%r126, %r189, 1;
	setp.eq.b32 	%p24, %r126, 1;
	selp.f32 	%f65, 0f3F800000, %f125, %p24;
	fma.rn.f32 	%f66, %f64, %f65, 0f00000000;
	fma.rn.f32 	%f67, %f64, 0f37CBAC00, 0fBAB607ED;
	selp.f32 	%f68, %f67, 0fB94D4153, %p24;
	selp.f32 	%f69, 0f3D2AAABB, 0f3C0885E4, %p24;
	fma.rn.f32 	%f70, %f68, %f64, %f69;
	selp.f32 	%f71, 0fBEFFFFFF, 0fBE2AAAA8, %p24;
	fma.rn.f32 	%f72, %f70, %f64, %f71;
	fma.rn.f32 	%f73, %f72, %f66, %f65;
	and.b32  	%r127, %r189, 2;
	setp.eq.s32 	%p25, %r127, 0;
	mov.f32 	%f74, 0f00000000;
	sub.f32 	%f75, %f74, %f73;
	selp.f32 	%f18, %f73, %f75, %p25;
	@%p7 bra 	$L__BB0_32;
	setp.neu.f32 	%p26, %f5, 0f7F800000;
	@%p26 bra 	$L__BB0_27;
	mov.f32 	%f78, 0f00000000;
	mul.rn.f32 	%f126, %f2, %f78;
	mov.b32 	%r193, 0;
	bra.uni 	$L__BB0_32;
$L__BB0_27:
	mov.b32 	%r43, %f2;
	shl.b32 	%r129, %r43, 8;
	or.b32  	%r44, %r129, -2147483648;
	mov.b64 	%rd142, 0;
	mov.b32 	%r190, 0;
	mov.u64 	%rd140, __cudart_i2opi_f;
	mov.u64 	%rd141, %rd3;
$L__BB0_28:
	.pragma "nounroll";
	ld.global.nc.u32 	%r130, [%rd140];
	mad.wide.u32 	%rd79, %r130, %r44, %rd142;
	shr.u64 	%rd142, %rd79, 32;
	st.local.u32 	[%rd141], %rd79;
	add.s32 	%r190, %r190, 1;
	add.s64 	%rd141, %rd141, 4;
	add.s64 	%rd140, %rd140, 4;
	setp.ne.s32 	%p27, %r190, 6;
	@%p27 bra 	$L__BB0_28;
	shr.u32 	%r131, %r43, 23;
	st.local.u32 	[%rd3+24], %rd142;
	and.b32  	%r47, %r131, 31;
	and.b32  	%r132, %r131, 224;
	add.s32 	%r133, %r132, -128;
	shr.u32 	%r134, %r133, 5;
	mul.wide.u32 	%rd80, %r134, 4;
	sub.s64 	%rd36, %rd3, %rd80;
	ld.local.u32 	%r191, [%rd36+24];
	ld.local.u32 	%r192, [%rd36+20];
	setp.eq.s32 	%p28, %r47, 0;
	@%p28 bra 	$L__BB0_31;
	shf.l.wrap.b32 	%r191, %r192, %r191, %r47;
	ld.local.u32 	%r135, [%rd36+16];
	shf.l.wrap.b32 	%r192, %r135, %r192, %r47;
$L__BB0_31:
	shr.u32 	%r136, %r191, 30;
	shf.l.wrap.b32 	%r137, %r192, %r191, 2;
	shl.b32 	%r138, %r192, 2;
	shr.u32 	%r139, %r137, 31;
	add.s32 	%r140, %r139, %r136;
	neg.s32 	%r141, %r140;
	setp.lt.s32 	%p29, %r43, 0;
	selp.b32 	%r193, %r141, %r140, %p29;
	xor.b32  	%r142, %r137, %r43;
	shr.s32 	%r143, %r137, 31;
	xor.b32  	%r144, %r143, %r137;
	xor.b32  	%r145, %r143, %r138;
	cvt.u64.u32 	%rd81, %r144;
	shl.b64 	%rd82, %rd81, 32;
	cvt.u64.u32 	%rd83, %r145;
	or.b64  	%rd84, %rd82, %rd83;
	cvt.rn.f64.s64 	%fd7, %rd84;
	mul.f64 	%fd8, %fd7, 0d3BF921FB54442D19;
	cvt.rn.f32.f64 	%f76, %fd8;
	neg.f32 	%f77, %f76;
	setp.lt.s32 	%p30, %r142, 0;
	selp.f32 	%f126, %f77, %f76, %p30;
$L__BB0_32:
	add.s32 	%r147, %r193, 1;
	mul.rn.f32 	%f79, %f126, %f126;
	and.b32  	%r148, %r193, 1;
	setp.eq.b32 	%p31, %r148, 1;
	selp.f32 	%f80, %f126, 0f3F800000, %p31;
	fma.rn.f32 	%f81, %f79, %f80, 0f00000000;
	fma.rn.f32 	%f82, %f79, 0f37CBAC00, 0fBAB607ED;
	selp.f32 	%f83, 0fB94D4153, %f82, %p31;
	selp.f32 	%f84, 0f3C0885E4, 0f3D2AAABB, %p31;
	fma.rn.f32 	%f85, %f83, %f79, %f84;
	selp.f32 	%f86, 0fBE2AAAA8, 0fBEFFFFFF, %p31;
	fma.rn.f32 	%f87, %f85, %f79, %f86;
	fma.rn.f32 	%f88, %f87, %f81, %f80;
	and.b32  	%r149, %r147, 2;
	setp.eq.s32 	%p32, %r149, 0;
	mov.f32 	%f89, 0f00000000;
	sub.f32 	%f90, %f89, %f88;
	selp.f32 	%f91, %f88, %f90, %p32;
	neg.f32 	%f92, %f18;
	mul.f32 	%f22, %f14, %f92;
	neg.f32 	%f93, %f91;
	mul.f32 	%f23, %f14, %f93;
	mul.hi.u32 	%r150, %r1, 2021161081;
	shr.u32 	%r151, %r150, 3;
	mul.lo.s32 	%r152, %r151, 17;
	sub.s32 	%r153, %r1, %r152;
	cvt.u16.u32 	%rs1, %r2;
	mul.hi.u16 	%rs2, %rs1, -3855;
	shr.u16 	%rs3, %rs2, 4;
	mul.lo.s16 	%rs4, %rs3, 17;
	sub.s16 	%rs5, %rs1, %rs4;
	cvt.u32.u16 	%r154, %rs5;
	or.b32  	%r155, %r153, %r154;
	setp.ne.s32 	%p33, %r155, 0;
	@%p33 bra 	$L__BB0_34;
	cvt.f64.f32 	%fd9, %f3;
	cvt.f64.f32 	%fd10, %f1;
	cvt.f64.f32 	%fd11, %f14;
	cvt.f64.f32 	%fd12, %f2;
	cvt.f64.f32 	%fd13, %f9;
	cvt.f64.f32 	%fd14, %f13;
	cvt.f64.f32 	%fd15, %f22;
	cvt.f64.f32 	%fd16, %f23;
	st.local.v2.u32 	[%rd4], {%r1, %r2};
	st.local.f64 	[%rd4+8], %fd9;
	st.local.f64 	[%rd4+16], %fd10;
	st.local.f64 	[%rd4+24], %fd11;
	st.local.f64 	[%rd4+32], %fd12;
	st.local.f64 	[%rd4+40], %fd13;
	st.local.f64 	[%rd4+48], %fd14;
	st.local.f64 	[%rd4+56], %fd15;
	st.local.f64 	[%rd4+64], %fd16;
	mov.u64 	%rd85, $str$1;
	cvta.global.u64 	%rd86, %rd85;
	add.u64 	%rd87, %SP, 32;
	{ // callseq 1, 0
	.param .b64 param0;
	st.param.b64 	[param0], %rd86;
	.param .b64 param1;
	st.param.b64 	[param1], %rd87;
	.param .b32 retval0;
	call.uni (retval0), 
	vprintf, 
	(
	param0, 
	param1
	);
	ld.param.b32 	%r156, [retval0];
	} // callseq 1
	setp.gt.f32 	%p34, %f9, 0f00000000;
	selp.b32 	%r158, 1, -1, %p34;
	add.s32 	%r159, %r158, %r1;
	st.local.v2.u32 	[%rd4], {%r1, %r2};
	st.local.v2.u32 	[%rd4+8], {%r159, %r2};
	mov.u64 	%rd88, $str$2;
	cvta.global.u64 	%rd89, %rd88;
	{ // callseq 2, 0
	.param .b64 param0;
	st.param.b64 	[param0], %rd89;
	.param .b64 param1;
	st.param.b64 	[param1], %rd87;
	.param .b32 retval0;
	call.uni (retval0), 
	vprintf, 
	(
	param0, 
	param1
	);
	ld.param.b32 	%r160, [retval0];
	} // callseq 2
	setp.gt.f32 	%p35, %f13, 0f00000000;
	selp.b32 	%r162, 1, -1, %p35;
	add.s32 	%r163, %r162, %r2;
	st.local.v2.u32 	[%rd4], {%r1, %r2};
	st.local.v2.u32 	[%rd4+8], {%r1, %r163};
	{ // callseq 3, 0
	.param .b64 param0;
	st.param.b64 	[param0], %rd89;
	.param .b64 param1;
	st.param.b64 	[param1], %rd87;
	.param .b32 retval0;
	call.uni (retval0), 
	vprintf, 
	(
	param0, 
	param1
	);
	ld.param.b32 	%r164, [retval0];
	} // callseq 3
$L__BB0_34:
	ld.param.u64 	%rd130, [_Z6kernelPfS_S_S_S_S_S__param_5];
	cvta.to.global.u64 	%rd90, %rd37;
	cvta.to.global.u64 	%rd91, %rd130;
	cvta.to.global.u64 	%rd92, %rd38;
	cvta.to.global.u64 	%rd93, %rd40;
	setp.gt.f32 	%p36, %f9, 0f00000000;
	selp.b32 	%r166, 1, -1, %p36;
	selp.b64 	%rd94, 1, -1, %p36;
	add.s64 	%rd95, %rd7, %rd94;
	mul.wide.s32 	%rd96, %r166, 4;
	add.s64 	%rd97, %rd8, %rd96;
	ld.global.f32 	%f94, [%rd97+4];
	mov.f32 	%f95, 0f3F800000;
	sub.f32 	%f96, %f95, %f94;
	mul.f32 	%f97, %f9, %f96;
	setp.gt.f32 	%p37, %f13, 0f00000000;
	selp.b32 	%r167, 1, -1, %p37;
	add.s32 	%r168, %r167, %r2;
	mul.lo.s32 	%r169, %r3, %r168;
	cvt.s64.s32 	%rd98, %r169;
	add.s64 	%rd99, %rd98, %rd6;
	shl.b64 	%rd100, %rd99, 2;
	add.s64 	%rd101, %rd2, %rd100;
	ld.global.f32 	%f98, [%rd101+4];
	sub.f32 	%f99, %f95, %f98;
	mul.f32 	%f100, %f13, %f99;
	mul.f32 	%f101, %f100, 0f3E800000;
	sub.s64 	%rd102, %rd6, %rd94;
	add.s64 	%rd103, %rd102, %rd5;
	shl.b64 	%rd104, %rd103, 2;
	add.s64 	%rd105, %rd1, %rd104;
	ld.global.f32 	%f102, [%rd105+4];
	sub.f32 	%f103, %f95, %f102;
	mul.f32 	%f104, %f22, %f103;
	sub.s32 	%r170, %r2, %r167;
	mul.lo.s32 	%r171, %r3, %r170;
	cvt.s64.s32 	%rd106, %r171;
	add.s64 	%rd107, %rd106, %rd6;
	shl.b64 	%rd108, %rd107, 2;
	add.s64 	%rd109, %rd1, %rd108;
	ld.global.f32 	%f105, [%rd109+4];
	sub.f32 	%f106, %f95, %f105;
	mul.f32 	%f107, %f23, %f106;
	mul.f32 	%f108, %f107, 0f3E800000;
	mul.f32 	%f109, %f104, 0f3E800000;
	mul.f32 	%f110, %f97, 0f3E800000;
	shl.b64 	%rd110, %rd95, 2;
	add.s64 	%rd111, %rd90, %rd110;
	atom.global.add.f32 	%f111, [%rd111+4], %f110;
	ld.const.u32 	%r172, [WIDTH];
	ld.const.u32 	%r173, [HEIGHT];
	mad.lo.s32 	%r174, %r173, %r172, 2;
	mul.lo.s32 	%r175, %r174, %r2;
	cvt.s64.s32 	%rd112, %r175;
	add.s64 	%rd113, %rd112, %rd6;
	shl.b64 	%rd114, %rd113, 2;
	add.s64 	%rd115, %rd90, %rd114;
	neg.f32 	%f112, %f110;
	atom.global.add.f32 	%f113, [%rd115+4], %f112;
	add.s64 	%rd116, %rd102, %rd112;
	shl.b64 	%rd117, %rd116, 2;
	add.s64 	%rd118, %rd91, %rd117;
	atom.global.add.f32 	%f114, [%rd118+4], %f109;
	add.s64 	%rd119, %rd91, %rd114;
	neg.f32 	%f115, %f109;
	atom.global.add.f32 	%f116, [%rd119+4], %f115;
	mul.lo.s32 	%r176, %r174, %r168;
	cvt.s64.s32 	%rd120, %r176;
	add.s64 	%rd121, %rd120, %rd6;
	shl.b64 	%rd122, %rd121, 2;
	add.s64 	%rd123, %rd92, %rd122;
	atom.global.add.f32 	%f117, [%rd123+4], %f101;
	add.s64 	%rd124, %rd92, %rd114;
	neg.f32 	%f118, %f101;
	atom.global.add.f32 	%f119, [%rd124+4], %f118;
	mul.lo.s32 	%r177, %r174, %r170;
	cvt.s64.s32 	%rd125, %r177;
	add.s64 	%rd126, %rd125, %rd6;
	shl.b64 	%rd127, %rd126, 2;
	add.s64 	%rd128, %rd93, %rd127;
	atom.global.add.f32 	%f120, [%rd128+4], %f108;
	add.s64 	%rd129, %rd93, %rd114;
	neg.f32 	%f121, %f108;
	atom.global.add.f32 	%f122, [%rd129+4], %f121;
	ret;

}
	// .globl	_Z15calc_componentsPfS_S_S_S_S_S_
.visible .entry _Z15calc_componentsPfS_S_S_S_S_S_(
	.param .u64 .ptr .align 1 _Z15calc_componentsPfS_S_S_S_S_S__param_0,
	.param .u64 .ptr .align 1 _Z15calc_componentsPfS_S_S_S_S_S__param_1,
	.param .u64 .ptr .align 1 _Z15calc_componentsPfS_S_S_S_S_S__param_2,
	.param .u64 .ptr .align 1 _Z15calc_componentsPfS_S_S_S_S_S__param_3,
	.param .u64 .ptr .align 1 _Z15calc_componentsPfS_S_S_S_S_S__param_4,
	.param .u64 .ptr .align 1 _Z15calc_componentsPfS_S_S_S_S_S__param_5,
	.param .u64 .ptr .align 1 _Z15calc_componentsPfS_S_S_S_S_S__param_6
)
{
	.local .align 4 .b8 	__local_depot1[28];
	.reg .b64 	%SP;
	.reg .b64 	%SPL;
	.reg .pred 	%p<33>;
	.reg .b32 	%r<163>;
	.reg .b32 	%f<109>;
	.reg .b64 	%rd<99>;
	.reg .b64 	%fd<9>;

	mov.u64 	%SPL, __local_depot1;
	ld.param.u64 	%rd40, [_Z15calc_componentsPfS_S_S_S_S_S__param_0];
	ld.param.u64 	%rd37, [_Z15calc_componentsPfS_S_S_S_S_S__param_2];
	ld.param.u64 	%rd41, [_Z15calc_componentsPfS_S_S_S_S_S__param_3];
	ld.param.u64 	%rd42, [_Z15calc_componentsPfS_S_S_S_S_S__param_4];
	ld.param.u64 	%rd38, [_Z15calc_componentsPfS_S_S_S_S_S__param_5];
	ld.param.u64 	%rd39, [_Z15calc_componentsPfS_S_S_S_S_S__param_6];
	cvta.to.global.u64 	%rd1, %rd42;
	cvta.to.global.u64 	%rd2, %rd41;
	cvta.to.global.u64 	%rd43, %rd40;
	add.u64 	%rd3, %SPL, 0;
	mov.u32 	%r54, %ctaid.x;
	mov.u32 	%r55, %ctaid.y;
	ld.const.u32 	%r56, [WIDTH];
	ld.const.u32 	%r57, [HEIGHT];
	mad.lo.s32 	%r58, %r57, %r56, 2;
	mad.lo.s32 	%r59, %r58, %r55, %r58;
	cvt.s64.s32 	%rd45, %r59;
	cvt.u64.u32 	%rd46, %r54;
	add.s64 	%rd4, %rd45, %rd46;
	shl.b64 	%rd47, %rd4, 2;
	add.s64 	%rd5, %rd43, %rd47;
	ld.global.f32 	%f1, [%rd5+4];
	add.f32 	%f23, %f1, %f1;
	mul.f32 	%f2, %f23, 0f40490FDB;
	mul.f32 	%f24, %f2, 0f3F22F983;
	cvt.rni.s32.f32 	%r154, %f24;
	cvt.rn.f32.s32 	%f25, %r154;
	fma.rn.f32 	%f26, %f25, 0fBFC90FDA, %f2;
	fma.rn.f32 	%f27, %f25, 0fB3A22168, %f26;
	fma.rn.f32 	%f106, %f25, 0fA7C234C5, %f27;
	abs.f32 	%f4, %f2;
	setp.ltu.f32 	%p1, %f4, 0f47CE4780;
	mov.u32 	%r150, %r154;
	mov.f32 	%f105, %f106;
	@%p1 bra 	$L__BB1_8;
	setp.neu.f32 	%p2, %f4, 0f7F800000;
	@%p2 bra 	$L__BB1_3;
	mov.f32 	%f30, 0f00000000;
	mul.rn.f32 	%f105, %f2, %f30;
	mov.b32 	%r150, 0;
	bra.uni 	$L__BB1_8;
$L__BB1_3:
	mov.b32 	%r2, %f2;
	mov.b64 	%rd89, 0;
	mov.b32 	%r147, 0;
	mov.u64 	%rd87, __cudart_i2opi_f;
	shl.b32 	%r62, %r2, 8;
	or.b32  	%r63, %r62, -2147483648;
	mov.u64 	%rd88, %rd3;
$L__BB1_4:
	.pragma "nounroll";
	ld.global.nc.u32 	%r61, [%rd87];
	mad.wide.u32 	%rd50, %r61, %r63, %rd89;
	shr.u64 	%rd89, %rd50, 32;
	st.local.u32 	[%rd88], %rd50;
	add.s32 	%r147, %r147, 1;
	add.s64 	%rd88, %rd88, 4;
	add.s64 	%rd87, %rd87, 4;
	setp.ne.s32 	%p3, %r147, 6;
	@%p3 bra 	$L__BB1_4;
	shr.u32 	%r64, %r2, 23;
	st.local.u32 	[%rd3+24], %rd89;
	and.b32  	%r5, %r64, 31;
	and.b32  	%r65, %r64, 224;
	add.s32 	%r66, %r65, -128;
	shr.u32 	%r67, %r66, 5;
	mul.wide.u32 	%rd51, %r67, 4;
	sub.s64 	%rd12, %rd3, %rd51;
	ld.local.u32 	%r148, [%rd12+24];
	ld.local.u32 	%r149, [%rd12+20];
	setp.eq.s32 	%p4, %r5, 0;
	@%p4 bra 	$L__BB1_7;
	shf.l.wrap.b32 	%r148, %r149, %r148, %r5;
	ld.local.u32 	%r68, [%rd12+16];
	shf.l.wrap.b32 	%r149, %r68, %r149, %r5;
$L__BB1_7:
	shr.u32 	%r69, %r148, 30;
	shf.l.wrap.b32 	%r70, %r149, %r148, 2;
	shl.b32 	%r71, %r149, 2;
	shr.u32 	%r72, %r70, 31;
	add.s32 	%r73, %r72, %r69;
	neg.s32 	%r74, %r73;
	setp.lt.s32 	%p5, %r2, 0;
	selp.b32 	%r150, %r74, %r73, %p5;
	xor.b32  	%r75, %r70, %r2;
	shr.s32 	%r76, %r70, 31;
	xor.b32  	%r77, %r76, %r70;
	xor.b32  	%r78, %r76, %r71;
	cvt.u64.u32 	%rd52, %r77;
	shl.b64 	%rd53, %rd52, 32;
	cvt.u64.u32 	%rd54, %r78;
	or.b64  	%rd55, %rd53, %rd54;
	cvt.rn.f64.s64 	%fd1, %rd55;
	mul.f64 	%fd2, %fd1, 0d3BF921FB54442D19;
	cvt.rn.f32.f64 	%f28, %fd2;
	neg.f32 	%f29, %f28;
	setp.lt.s32 	%p6, %r75, 0;
	selp.f32 	%f105, %f29, %f28, %p6;
$L__BB1_8:
	setp.ltu.f32 	%p7, %f4, 0f47CE4780;
	mul.rn.f32 	%f31, %f105, %f105;
	and.b32  	%r80, %r150, 1;
	setp.eq.b32 	%p8, %r80, 1;
	selp.f32 	%f32, 0f3F800000, %f105, %p8;
	fma.rn.f32 	%f33, %f31, %f32, 0f00000000;
	fma.rn.f32 	%f34, %f31, 0f37CBAC00, 0fBAB607ED;
	selp.f32 	%f35, %f34, 0fB94D4153, %p8;
	selp.f32 	%f36, 0f3D2AAABB, 0f3C0885E4, %p8;
	fma.rn.f32 	%f37, %f35, %f31, %f36;
	selp.f32 	%f38, 0fBEFFFFFF, 0fBE2AAAA8, %p8;
	fma.rn.f32 	%f39, %f37, %f31, %f38;
	fma.rn.f32 	%f40, %f39, %f33, %f32;
	and.b32  	%r81, %r150, 2;
	setp.eq.s32 	%p9, %r81, 0;
	mov.f32 	%f41, 0f00000000;
	sub.f32 	%f42, %f41, %f40;
	selp.f32 	%f43, %f40, %f42, %p9;
	mul.f32 	%f44, %f1, %f43;
	add.s64 	%rd57, %rd2, %rd47;
	st.global.f32 	[%rd57+4], %f44;
	ld.global.f32 	%f8, [%rd5+4];
	@%p7 bra 	$L__BB1_16;
	setp.neu.f32 	%p10, %f4, 0f7F800000;
	@%p10 bra 	$L__BB1_11;
	mov.f32 	%f47, 0f00000000;
	mul.rn.f32 	%f106, %f2, %f47;
	mov.b32 	%r154, 0;
	bra.uni 	$L__BB1_16;
$L__BB1_11:
	mov.b32 	%r14, %f2;
	shl.b32 	%r83, %r14, 8;
	or.b32  	%r15, %r83, -2147483648;
	mov.b64 	%rd92, 0;
	mov.b32 	%r151, 0;
	mov.u64 	%rd90, __cudart_i2opi_f;
	mov.u64 	%rd91, %rd3;
$L__BB1_12:
	.pragma "nounroll";
	ld.global.nc.u32 	%r84, [%rd90];
	mad.wide.u32 	%rd60, %r84, %r15, %rd92;
	shr.u64 	%rd92, %rd60, 32;
	st.local.u32 	[%rd91], %rd60;
	add.s32 	%r151, %r151, 1;
	add.s64 	%rd91, %rd91, 4;
	add.s64 	%rd90, %rd90, 4;
	setp.ne.s32 	%p11, %r151, 6;
	@%p11 bra 	$L__BB1_12;
	shr.u32 	%r85, %r14, 23;
	st.local.u32 	[%rd3+24], %rd92;
	and.b32  	%r18, %r85, 31;
	and.b32  	%r86, %r85, 224;
	add.s32 	%r87, %r86, -128;
	shr.u32 	%r88, %r87, 5;
	mul.wide.u32 	%rd61, %r88, 4;
	sub.s64 	%rd19, %rd3, %rd61;
	ld.local.u32 	%r152, [%rd19+24];
	ld.local.u32 	%r153, [%rd19+20];
	setp.eq.s32 	%p12, %r18, 0;
	@%p12 bra 	$L__BB1_15;
	shf.l.wrap.b32 	%r152, %r153, %r152, %r18;
	ld.local.u32 	%r89, [%rd19+16];
	shf.l.wrap.b32 	%r153, %r89, %r153, %r18;
$L__BB1_15:
	shr.u32 	%r90, %r152, 30;
	shf.l.wrap.b32 	%r91, %r153, %r152, 2;
	shl.b32 	%r92, %r153, 2;
	shr.u32 	%r93, %r91, 31;
	add.s32 	%r94, %r93, %r90;
	neg.s32 	%r95, %r94;
	setp.lt.s32 	%p13, %r14, 0;
	selp.b32 	%r154, %r95, %r94, %p13;
	xor.b32  	%r96, %r91, %r14;
	shr.s32 	%r97, %r91, 31;
	xor.b32  	%r98, %r97, %r91;
	xor.b32  	%r99, %r97, %r92;
	cvt.u64.u32 	%rd62, %r98;
	shl.b64 	%rd63, %rd62, 32;
	cvt.u64.u32 	%rd64, %r99;
	or.b64  	%rd65, %rd63, %rd64;
	cvt.rn.f64.s64 	%fd3, %rd65;
	mul.f64 	%fd4, %fd3, 0d3BF921FB54442D19;
	cvt.rn.f32.f64 	%f45, %fd4;
	neg.f32 	%f46, %f45;
	setp.lt.s32 	%p14, %r96, 0;
	selp.f32 	%f106, %f46, %f45, %p14;
$L__BB1_16:
	add.s32 	%r101, %r154, 1;
	mul.rn.f32 	%f48, %f106, %f106;
	and.b32  	%r102, %r154, 1;
	setp.eq.b32 	%p15, %r102, 1;
	selp.f32 	%f49, %f106, 0f3F800000, %p15;
	fma.rn.f32 	%f50, %f48, %f49, 0f00000000;
	fma.rn.f32 	%f51, %f48, 0f37CBAC00, 0fBAB607ED;
	selp.f32 	%f52, 0fB94D4153, %f51, %p15;
	selp.f32 	%f53, 0f3C0885E4, 0f3D2AAABB, %p15;
	fma.rn.f32 	%f54, %f52, %f48, %f53;
	selp.f32 	%f55, 0fBE2AAAA8, 0fBEFFFFFF, %p15;
	fma.rn.f32 	%f56, %f54, %f48, %f55;
	fma.rn.f32 	%f57, %f56, %f50, %f49;
	and.b32  	%r103, %r101, 2;
	setp.eq.s32 	%p16, %r103, 0;
	mov.f32 	%f58, 0f00000000;
	sub.f32 	%f59, %f58, %f57;
	selp.f32 	%f60, %f57, %f59, %p16;
	mul.f32 	%f61, %f8, %f60;
	add.s64 	%rd67, %rd1, %rd47;
	st.global.f32 	[%rd67+4], %f61;
	cvta.to.global.u64 	%rd68, %rd37;
	add.s64 	%rd20, %rd68, %rd47;
	ld.global.f32 	%f12, [%rd20+4];
	add.f32 	%f62, %f12, %f12;
	mul.f32 	%f13, %f62, 0f40490FDB;
	cvta.to.global.u64 	%rd69, %rd38;
	add.s64 	%rd21, %rd69, %rd47;
	cvta.to.global.u64 	%rd70, %rd39;
	add.s64 	%rd22, %rd70, %rd47;
	mul.f32 	%f63, %f13, 0f3F22F983;
	cvt.rni.s32.f32 	%r162, %f63;
	cvt.rn.f32.s32 	%f64, %r162;
	fma.rn.f32 	%f65, %f64, 0fBFC90FDA, %f13;
	fma.rn.f32 	%f66, %f64, 0fB3A22168, %f65;
	fma.rn.f32 	%f108, %f64, 0fA7C234C5, %f66;
	abs.f32 	%f15, %f13;
	setp.ltu.f32 	%p17, %f15, 0f47CE4780;
	mov.u32 	%r158, %r162;
	mov.f32 	%f107, %f108;
	@%p17 bra 	$L__BB1_24;
	setp.neu.f32 	%p18, %f15, 0f7F800000;
	@%p18 bra 	$L__BB1_19;
	mov.f32 	%f69, 0f00000000;
	mul.rn.f32 	%f107, %f13, %f69;
	mov.b32 	%r158, 0;
	bra.uni 	$L__BB1_24;
$L__BB1_19:
	mov.b32 	%r28, %f13;
	shl.b32 	%r105, %r28, 8;
	or.b32  	%r29, %r105, -2147483648;
	mov.b64 	%rd95, 0;
	mov.b32 	%r155, 0;
	mov.u64 	%rd93, __cudart_i2opi_f;
	mov.u64 	%rd94, %rd3;
$L__BB1_20:
	.pragma "nounroll";
	ld.global.nc.u32 	%r106, [%rd93];
	mad.wide.u32 	%rd73, %r106, %r29, %rd95;
	shr.u64 	%rd95, %rd73, 32;
	st.local.u32 	[%rd94], %rd73;
	add.s32 	%r155, %r155, 1;
	add.s64 	%rd94, %rd94, 4;
	add.s64 	%rd93, %rd93, 4;
	setp.ne.s32 	%p19, %r155, 6;
	@%p19 bra 	$L__BB1_20;
	shr.u32 	%r107, %r28, 23;
	st.local.u32 	[%rd3+24], %rd95;
	and.b32  	%r32, %r107, 31;
	and.b32  	%r108, %r107, 224;
	add.s32 	%r109, %r108, -128;
	shr.u32 	%r110, %r109, 5;
	mul.wide.u32 	%rd74, %r110, 4;
	sub.s64 	%rd29, %rd3, %rd74;
	ld.local.u32 	%r156, [%rd29+24];
	ld.local.u32 	%r157, [%rd29+20];
	setp.eq.s32 	%p20, %r32, 0;
	@%p20 bra 	$L__BB1_23;
	shf.l.wrap.b32 	%r156, %r157, %r156, %r32;
	ld.local.u32 	%r111, [%rd29+16];
	shf.l.wrap.b32 	%r157, %r111, %r157, %r32;
$L__BB1_23:
	shr.u32 	%r112, %r156, 30;
	shf.l.wrap.b32 	%r113, %r157, %r156, 2;
	shl.b32 	%r114, %r157, 2;
	shr.u32 	%r115, %r113, 31;
	add.s32 	%r116, %r115, %r112;
	neg.s32 	%r117, %r116;
	setp.lt.s32 	%p21, %r28, 0;
	selp.b32 	%r158, %r117, %r116, %p21;
	xor.b32  	%r118, %r113, %r28;
	shr.s32 	%r119, %r113, 31;
	xor.b32  	%r120, %r119, %r113;
	xor.b32  	%r121, %r119, %r114;
	cvt.u64.u32 	%rd75, %r120;
	shl.b64 	%rd76, %rd75, 32;
	cvt.u64.u32 	%rd77, %r121;
	or.b64  	%rd78, %rd76, %rd77;
	cvt.rn.f64.s64 	%fd5, %rd78;
	mul.f64 	%fd6, %fd5, 0d3BF921FB54442D19;
	cvt.rn.f32.f64 	%f67, %fd6;
	neg.f32 	%f68, %f67;
	setp.lt.s32 	%p22, %r118, 0;
	selp.f32 	%f107, %f68, %f67, %p22;
$L__BB1_24:
	setp.ltu.f32 	%p23, %f15, 0f47CE4780;
	mul.rn.f32 	%f70, %f107, %f107;
	and.b32  	%r123, %r158, 1;
	setp.eq.b32 	%p24, %r123, 1;
	selp.f32 	%f71, 0f3F800000, %f107, %p24;
	fma.rn.f32 	%f72, %f70, %f71, 0f00000000;
	fma.rn.f32 	%f73, %f70, 0f37CBAC00, 0fBAB607ED;
	selp.f32 	%f74, %f73, 0fB94D4153, %p24;
	selp.f32 	%f75, 0f3D2AAABB, 0f3C0885E4, %p24;
	fma.rn.f32 	%f76, %f74, %f70, %f75;
	selp.f32 	%f77, 0fBEFFFFFF, 0fBE2AAAA8, %p24;
	fma.rn.f32 	%f78, %f76, %f70, %f77;
	fma.rn.f32 	%f79, %f78, %f72, %f71;
	and.b32  	%r124, %r158, 2;
	setp.eq.s32 	%p25, %r124, 0;
	mov.f32 	%f80, 0f00000000;
	sub.f32 	%f81, %f80, %f79;
	selp.f32 	%f82, %f79, %f81, %p25;
	mul.f32 	%f83, %f12, %f82;
	st.global.f32 	[%rd21+4], %f83;
	ld.global.f32 	%f19, [%rd20+4];
	@%p23 bra 	$L__BB1_32;
	setp.neu.f32 	%p26, %f15, 0f7F800000;
	@%p26 bra 	$L__BB1_27;
	mov.f32 	%f86, 0f00000000;
	mul.rn.f32 	%f108, %f13, %f86;
	mov.b32 	%r162, 0;
	bra.uni 	$L__BB1_32;
$L__BB1_27:
	mov.b32 	%r41, %f13;
	shl.b32 	%r126, %r41, 8;
	or.b32  	%r42, %r126, -2147483648;
	mov.b64 	%rd98, 0;
	mov.b32 	%r159, 0;
	mov.u64 	%rd96, __cudart_i2opi_f;
	mov.u64 	%rd97, %rd3;
$L__BB1_28:
	.pragma "nounroll";
	ld.global.nc.u32 	%r127, [%rd96];
	mad.wide.u32 	%rd81, %r127, %r42, %rd98;
	shr.u64 	%rd98, %rd81, 32;
	st.local.u32 	[%rd97], %rd81;
	add.s32 	%r159, %r159, 1;
	add.s64 	%rd97, %rd97, 4;
	add.s64 	%rd96, %rd96, 4;
	setp.ne.s32 	%p27, %r159, 6;
	@%p27 bra 	$L__BB1_28;
	shr.u32 	%r128, %r41, 23;
	st.local.u32 	[%rd3+24], %rd98;
	and.b32  	%r45, %r128, 31;
	and.b32  	%r129, %r128, 224;
	add.s32 	%r130, %r129, -128;
	shr.u32 	%r131, %r130, 5;
	mul.wide.u32 	%rd82, %r131, 4;
	sub.s64 	%rd36, %rd3, %rd82;
	ld.local.u32 	%r160, [%rd36+24];
	ld.local.u32 	%r161, [%rd36+20];
	setp.eq.s32 	%p28, %r45, 0;
	@%p28 bra 	$L__BB1_31;
	shf.l.wrap.b32 	%r160, %r161, %r160, %r45;
	ld.local.u32 	%r132, [%rd36+16];
	shf.l.wrap.b32 	%r161, %r132, %r161, %r45;
$L__BB1_31:
	shr.u32 	%r133, %r160, 30;
	shf.l.wrap.b32 	%r134, %r161, %r160, 2;
	shl.b32 	%r135, %r161, 2;
	shr.u32 	%r136, %r134, 31;
	add.s32 	%r137, %r136, %r133;
	neg.s32 	%r138, %r137;
	setp.lt.s32 	%p29, %r41, 0;
	selp.b32 	%r162, %r138, %r137, %p29;
	xor.b32  	%r139, %r134, %r41;
	shr.s32 	%r140, %r134, 31;
	xor.b32  	%r141, %r140, %r134;
	xor.b32  	%r142, %r140, %r135;
	cvt.u64.u32 	%rd83, %r141;
	shl.b64 	%rd84, %rd83, 32;
	cvt.u64.u32 	%rd85, %r142;
	or.b64  	%rd86, %rd84, %rd85;
	cvt.rn.f64.s64 	%fd7, %rd86;
	mul.f64 	%fd8, %fd7, 0d3BF921FB54442D19;
	cvt.rn.f32.f64 	%f84, %fd8;
	neg.f32 	%f85, %f84;
	setp.lt.s32 	%p30, %r139, 0;
	selp.f32 	%f108, %f85, %f84, %p30;
$L__BB1_32:
	add.s32 	%r144, %r162, 1;
	mul.rn.f32 	%f87, %f108, %f108;
	and.b32  	%r145, %r162, 1;
	setp.eq.b32 	%p31, %r145, 1;
	selp.f32 	%f88, %f108, 0f3F800000, %p31;
	fma.rn.f32 	%f89, %f87, %f88, 0f00000000;
	fma.rn.f32 	%f90, %f87, 0f37CBAC00, 0fBAB607ED;
	selp.f32 	%f91, 0fB94D4153, %f90, %p31;
	selp.f32 	%f92, 0f3C0885E4, 0f3D2AAABB, %p31;
	fma.rn.f32 	%f93, %f91, %f87, %f92;
	selp.f32 	%f94, 0fBE2AAAA8, 0fBEFFFFFF, %p31;
	fma.rn.f32 	%f95, %f93, %f87, %f94;
	fma.rn.f32 	%f96, %f95, %f89, %f88;
	and.b32  	%r146, %r144, 2;
	setp.eq.s32 	%p32, %r146, 0;
	mov.f32 	%f97, 0f00000000;
	sub.f32 	%f98, %f97, %f96;
	selp.f32 	%f99, %f96, %f98, %p32;
	mul.f32 	%f100, %f19, %f99;
	st.global.f32 	[%rd22+4], %f100;
	ld.global.f32 	%f101, [%rd21+4];
	neg.f32 	%f102, %f101;
	st.global.f32 	[%rd21+4], %f102;
	ld.global.f32 	%f103, [%rd22+4];
	neg.f32 	%f104, %f103;
	st.global.f32 	[%rd22+4], %f104;
	ret;

}
	// .globl	_Z17recalc_magnitudesPfS_S_S_S_S_
.visible .entry _Z17recalc_magnitudesPfS_S_S_S_S_(
	.param .u64 .ptr .align 1 _Z17recalc_magnitudesPfS_S_S_S_S__param_0,
	.param .u64 .ptr .align 1 _Z17recalc_magnitudesPfS_S_S_S_S__param_1,
	.param .u64 .ptr .align 1 _Z17recalc_magnitudesPfS_S_S_S_S__param_2,
	.param .u64 .ptr .align 1 _Z17recalc_magnitudesPfS_S_S_S_S__param_3,
	.param .u64 .ptr .align 1 _Z17recalc_magnitudesPfS_S_S_S_S__param_4,
	.param .u64 .ptr .align 1 _Z17recalc_magnitudesPfS_S_S_S_S__param_5
)
{
	.reg .b32 	%r<7>;
	.reg .b32 	%f<11>;
	.reg .b64 	%rd<23>;

	ld.param.u64 	%rd1, [_Z17recalc_magnitudesPfS_S_S_S_S__param_0];
	ld.param.u64 	%rd2, [_Z17recalc_magnitudesPfS_S_S_S_S__param_1];
	ld.param.u64 	%rd3, [_Z17recalc_magnitudesPfS_S_S_S_S__param_2];
	ld.param.u64 	%rd4, [_Z17recalc_magnitudesPfS_S_S_S_S__param_3];
	ld.param.u64 	%rd5, [_Z17recalc_magnitudesPfS_S_S_S_S__param_4];
	ld.param.u64 	%rd6, [_Z17recalc_magnitudesPfS_S_S_S_S__param_5];
	cvta.to.global.u64 	%rd7, %rd6;
	cvta.to.global.u64 	%rd8, %rd4;
	cvta.to.global.u64 	%rd9, %rd3;
	cvta.to.global.u64 	%rd10, %rd5;
	cvta.to.global.u64 	%rd11, %rd2;
	cvta.to.global.u64 	%rd12, %rd1;
	mov.u32 	%r1, %ctaid.x;
	mov.u32 	%r2, %ctaid.y;
	ld.const.u32 	%r3, [WIDTH];
	ld.const.u32 	%r4, [HEIGHT];
	mad.lo.s32 	%r5, %r4, %r3, 2;
	mad.lo.s32 	%r6, %r5, %r2, %r5;
	cvt.s64.s32 	%rd13, %r6;
	cvt.u64.u32 	%rd14, %r1;
	add.s64 	%rd15, %rd13, %rd14;
	shl.b64 	%rd16, %rd15, 2;
	add.s64 	%rd17, %rd12, %rd16;
	ld.global.f32 	%f1, [%rd17+4];
	add.s64 	%rd18, %rd11, %rd16;
	ld.global.f32 	%f2, [%rd18+4];
	mul.f32 	%f3, %f2, %f2;
	fma.rn.f32 	%f4, %f1, %f1, %f3;
	sqrt.rn.f32 	%f5, %f4;
	add.s64 	%rd19, %rd10, %rd16;
	st.global.f32 	[%rd19+4], %f5;
	add.s64 	%rd20, %rd9, %rd16;
	ld.global.f32 	%f6, [%rd20+4];
	add.s64 	%rd21, %rd8, %rd16;
	ld.global.f32 	%f7, [%rd21+4];
	mul.f32 	%f8, %f7, %f7;
	fma.rn.f32 	%f9, %f6, %f6, %f8;
	sqrt.rn.f32 	%f10, %f9;
	add.s64 	%rd22, %rd7, %rd16;
	st.global.f32 	[%rd22+4], %f10;
	st.global.f32 	[%rd17+4], %f5;
	st.global.f32 	[%rd20+4], %f10;
	ret;

}
	// .globl	_Z6redistPfS_S_S_
.visible .entry _Z6redistPfS_S_S_(
	.param .u64 .ptr .align 1 _Z6redistPfS_S_S__param_0,
	.param .u64 .ptr .align 1 _Z6redistPfS_S_S__param_1,
	.param .u64 .ptr .align 1 _Z6redistPfS_S_S__param_2,
	.param .u64 .ptr .align 1 _Z6redistPfS_S_S__param_3
)
{
	.reg .pred 	%p<3>;
	.reg .b32 	%r<45>;
	.reg .b32 	%f<17>;
	.reg .b64 	%rd<38>;

	ld.param.u64 	%rd4, [_Z6redistPfS_S_S__param_0];
	ld.param.u64 	%rd5, [_Z6redistPfS_S_S__param_1];
	ld.param.u64 	%rd7, [_Z6redistPfS_S_S__param_2];
	ld.param.u64 	%rd6, [_Z6redistPfS_S_S__param_3];
	cvta.to.global.u64 	%rd8, %rd7;
	mov.u32 	%r11, %ctaid.x;
	add.s32 	%r1, %r11, 1;
	mov.u32 	%r12, %ctaid.y;
	add.s32 	%r2, %r12, 1;
	ld.const.u32 	%r44, [WIDTH];
	ld.const.u32 	%r43, [HEIGHT];
	mad.lo.s32 	%r13, %r43, %r44, 2;
	mad.lo.s32 	%r5, %r13, %r12, %r13;
	cvt.s64.s32 	%rd9, %r5;
	cvt.u64.u32 	%rd1, %r11;
	add.s64 	%rd2, %rd9, %rd1;
	shl.b64 	%rd10, %rd2, 2;
	add.s64 	%rd11, %rd8, %rd10;
	ld.global.f32 	%f1, [%rd11+4];
	setp.leu.f32 	%p1, %f1, 0f3F800000;
	@%p1 bra 	$L__BB3_2;
	cvt.u32.u64 	%r14, %rd1;
	cvta.to.global.u64 	%rd12, %rd4;
	mov.f32 	%f3, 0f3F800000;
	sub.f32 	%f4, %f3, %f1;
	add.s64 	%rd14, %rd12, %rd10;
	mov.b32 	%r15, 1065353216;
	st.global.u32 	[%rd14+4], %r15;
	add.s32 	%r16, %r14, %r5;
	add.s32 	%r17, %r16, 2;
	mul.wide.s32 	%rd15, %r17, 4;
	add.s64 	%rd16, %rd12, %rd15;
	mul.f32 	%f5, %f4, 0f3E800000;
	atom.global.add.f32 	%f6, [%rd16], %f5;
	ld.const.u32 	%r44, [WIDTH];
	ld.const.u32 	%r43, [HEIGHT];
	mul.lo.s32 	%r18, %r43, %r44;
	add.s32 	%r19, %r18, 2;
	mul.lo.s32 	%r20, %r19, %r2;
	add.s32 	%r21, %r20, %r14;
	mul.wide.s32 	%rd17, %r21, 4;
	add.s64 	%rd18, %rd12, %rd17;
	atom.global.add.f32 	%f7, [%rd18], %f5;
	add.s32 	%r22, %r19, %r1;
	add.s32 	%r23, %r22, %r20;
	mul.wide.s32 	%rd19, %r23, 4;
	add.s64 	%rd20, %rd12, %rd19;
	atom.global.add.f32 	%f8, [%rd20], %f5;
	not.b32 	%r24, %r18;
	add.s32 	%r25, %r14, %r24;
	add.s32 	%r26, %r25, %r20;
	mul.wide.s32 	%rd21, %r26, 4;
	add.s64 	%rd22, %rd12, %rd21;
	atom.global.add.f32 	%f9, [%rd22], %f5;
$L__BB3_2:
	mad.lo.s32 	%r27, %r43, %r44, 2;
	mul.lo.s32 	%r10, %r27, %r2;
	cvt.s64.s32 	%rd23, %r10;
	add.s64 	%rd3, %rd23, %rd1;
	cvta.to.global.u64 	%rd24, %rd6;
	shl.b64 	%rd25, %rd3, 2;
	add.s64 	%rd26, %rd24, %rd25;
	ld.global.f32 	%f2, [%rd26+4];
	setp.leu.f32 	%p2, %f2, 0f3F800000;
	@%p2 bra 	$L__BB3_4;
	cvta.to.global.u64 	%rd27, %rd5;
	cvt.u32.u64 	%r28, %rd1;
	mov.f32 	%f10, 0f3F800000;
	sub.f32 	%f11, %f10, %f2;
	add.s64 	%rd29, %rd27, %rd25;
	mov.b32 	%r29, 1065353216;
	st.global.u32 	[%rd29+4], %r29;
	add.s32 	%r30, %r28, %r10;
	add.s32 	%r31, %r30, 2;
	mul.wide.s32 	%rd30, %r31, 4;
	add.s64 	%rd31, %rd27, %rd30;
	mul.f32 	%f12, %f11, 0f3E800000;
	atom.global.add.f32 	%f13, [%rd31], %f12;
	ld.const.u32 	%r32, [WIDTH];
	ld.const.u32 	%r33, [HEIGHT];
	mul.lo.s32 	%r34, %r33, %r32;
	add.s32 	%r35, %r34, 2;
	mul.lo.s32 	%r36, %r35, %r2;
	add.s32 	%r37, %r36, %r28;
	mul.wide.s32 	%rd32, %r37, 4;
	add.s64 	%rd33, %rd27, %rd32;
	atom.global.add.f32 	%f14, [%rd33], %f12;
	add.s32 	%r38, %r35, %r1;
	add.s32 	%r39, %r38, %r36;
	mul.wide.s32 	%rd34, %r39, 4;
	add.s64 	%rd35, %rd27, %rd34;
	atom.global.add.f32 	%f15, [%rd35], %f12;
	not.b32 	%r40, %r34;
	add.s32 	%r41, %r28, %r40;
	add.s32 	%r42, %r41, %r36;
	mul.wide.s32 	%rd36, %r42, 4;
	add.s64 	%rd37, %rd27, %rd36;
	atom.global.add.f32 	%f16, [%rd37], %f12;
$L__BB3_4:
	ret;

}
	// .globl	_Z11re_redist_wPfS_
.visible .entry _Z11re_redist_wPfS_(
	.param .u64 .ptr .align 1 _Z11re_redist_wPfS__param_0,
	.param .u64 .ptr .align 1 _Z11re_redist_wPfS__param_1
)
{
	.reg .b32 	%r<11>;
	.reg .b32 	%f<5>;
	.reg .b64 	%rd<11>;

	ld.param.u64 	%rd1, [_Z11re_redist_wPfS__param_0];
	cvta.to.global.u64 	%rd2, %rd1;
	mov.u32 	%r1, %ctaid.x;
	ld.const.u32 	%r2, [WIDTH];
	ld.const.u32 	%r3, [HEIGHT];
	mul.lo.s32 	%r4, %r3, %r2;
	add.s32 	%r5, %r1, %r4;
	add.s32 	%r6, %r5, 3;
	mul.wide.s32 	%rd3, %r6, 4;
	add.s64 	%rd4, %rd2, %rd3;
	mul.wide.u32 	%rd5, %r1, 4;
	add.s64 	%rd6, %rd2, %rd5;
	ld.global.f32 	%f1, [%rd6+4];
	atom.global.add.f32 	%f2, [%rd4], %f1;
	add.s32 	%r7, %r4, 2;
	mul.lo.s32 	%r8, %r7, %r7;
	sub.s32 	%r9, %r8, %r5;
	add.s32 	%r10, %r9, -4;
	mul.wide.s32 	%rd7, %r10, 4;
	add.s64 	%rd8, %rd2, %rd7;
	mul.wide.s32 	%rd9, %r7, 4;
	add.s64 	%rd10, %rd8, %rd9;
	ld.global.f32 	%f3, [%rd10];
	atom.global.add.f32 	%f4, [%rd8], %f3;
	ret;

}
	// .globl	_Z11re_redist_hPfS_
.visible .entry _Z11re_redist_hPfS_(
	.param .u64 .ptr .align 1 _Z11re_redist_hPfS__param_0,
	.param .u64 .ptr .align 1 _Z11re_redist_hPfS__param_1
)
{
	.reg .b32 	%r<8>;
	.reg .b32 	%f<5>;
	.reg .b64 	%rd<7>;

	ld.param.u64 	%rd1, [_Z11re_redist_hPfS__param_0];
	cvta.to.global.u64 	%rd2, %rd1;
	mov.u32 	%r1, %ctaid.x;
	ld.const.u32 	%r2, [WIDTH];
	ld.const.u32 	%r3, [HEIGHT];
	mul.lo.s32 	%r4, %r3, %r2;
	add.s32 	%r5, %r4, 2;
	mad.lo.s32 	%r6, %r5, %r1, %r5;
	mul.wide.s32 	%rd3, %r6, 4;
	add.s64 	%rd4, %rd2, %rd3;
	ld.global.f32 	%f1, [%rd4];
	atom.global.add.f32 	%f2, [%rd4+4], %f1;
	add.s32 	%r7, %r6, %r4;
	mul.wide.s32 	%rd5, %r7, 4;
	add.s64 	%rd6, %rd2, %rd5;
	ld.global.f32 	%f3, [%rd6+4];
	atom.global.add.f32 	%f4, [%rd6], %f3;
	ret;

}
	// .globl	_Z8finalizePfS_S_
.visible .entry _Z8finalizePfS_S_(
	.param .u64 .ptr .align 1 _Z8finalizePfS_S__param_0,
	.param .u64 .ptr .align 1 _Z8finalizePfS_S__param_1,
	.param .u64 .ptr .align 1 _Z8finalizePfS_S__param_2
)
{
	.reg .pred 	%p<9>;
	.reg .b32 	%r<16>;
	.reg .b32 	%f<45>;
	.reg .b64 	%rd<20>;

	ld.param.u64 	%rd8, [_Z8finalizePfS_S__param_0];
	ld.param.u64 	%rd6, [_Z8finalizePfS_S__param_1];
	ld.param.u64 	%rd7, [_Z8finalizePfS_S__param_2];
	cvta.to.global.u64 	%rd9, %rd8;
	mov.u32 	%r2, %ctaid.x;
	mov.u32 	%r3, %ctaid.y;
	add.s32 	%r1, %r3, 1;
	ld.const.u32 	%r4, [WIDTH];
	ld.const.u32 	%r5, [HEIGHT];
	mad.lo.s32 	%r6, %r5, %r4, 2;
	mad.lo.s32 	%r7, %r6, %r3, %r6;
	cvt.s64.s32 	%rd10, %r7;
	cvt.u64.u32 	%rd1, %r2;
	add.s64 	%rd2, %rd10, %rd1;
	shl.b64 	%rd11, %rd2, 2;
	add.s64 	%rd3, %rd9, %rd11;
	ld.global.f32 	%f43, [%rd3+4];
	setp.leu.f32 	%p1, %f43, 0f3F800000;
	@%p1 bra 	$L__BB6_2;
	mov.b32 	%r8, 1065353216;
	st.global.u32 	[%rd3+4], %r8;
	mov.f32 	%f43, 0f3F800000;
$L__BB6_2:
	cvta.to.global.u64 	%rd12, %rd7;
	add.s64 	%rd4, %rd12, %rd11;
	ld.global.f32 	%f44, [%rd4+4];
	setp.leu.f32 	%p2, %f44, 0f3F800000;
	@%p2 bra 	$L__BB6_4;
	mov.b32 	%r9, 1065353216;
	st.global.u32 	[%rd4+4], %r9;
	ld.global.f32 	%f43, [%rd3+4];
	mov.f32 	%f44, 0f3F800000;
$L__BB6_4:
	cvta.to.global.u64 	%rd14, %rd6;
	add.s64 	%rd16, %rd14, %rd11;
	abs.f32 	%f9, %f43;
	abs.f32 	%f10, %f44;
	setp.gt.f32 	%p3, %f10, %f9;
	selp.f32 	%f11, %f10, %f9, %p3;
	selp.f32 	%f12, %f9, %f10, %p3;
	div.rn.f32 	%f13, %f12, %f11;
	mul.f32 	%f14, %f13, %f13;
	fma.rn.f32 	%f15, %f14, 0f3B33710B, 0fBC807748;
	fma.rn.f32 	%f16, %f15, %f14, 0f3D2CDAB2;
	fma.rn.f32 	%f17, %f16, %f14, 0fBD992D10;
	fma.rn.f32 	%f18, %f17, %f14, 0f3DD9EA6C;
	fma.rn.f32 	%f19, %f18, %f14, 0fBE117CB1;
	fma.rn.f32 	%f20, %f19, %f14, 0f3E4CBCE0;
	fma.rn.f32 	%f21, %f20, %f14, 0fBEAAAA7D;
	mul.f32 	%f22, %f14, %f21;
	fma.rn.f32 	%f23, %f22, %f13, %f13;
	neg.f32 	%f24, %f23;
	fma.rn.f32 	%f25, 0f3F6EE581, 0f3FD774EB, %f24;
	selp.f32 	%f26, %f25, %f23, %p3;
	selp.f32 	%f27, 0f3F6EE581, 0f3FEEE581, %p3;
	selp.f32 	%f28, %f23, %f24, %p3;
	mov.b32 	%r10, %f43;
	fma.rn.f32 	%f29, %f27, 0f3FD774EB, %f28;
	setp.lt.s32 	%p4, %r10, 0;
	selp.f32 	%f30, %f29, %f26, %p4;
	add.f32 	%f31, %f10, %f9;
	setp.eq.f32 	%p5, %f11, 0f00000000;
	selp.f32 	%f32, 0f40490FDB, 0f00000000, %p4;
	setp.eq.f32 	%p6, %f9, %f10;
	selp.f32 	%f33, 0f4016CBE4, 0f3F490FDB, %p4;
	selp.f32 	%f34, %f33, %f30, %p6;
	selp.f32 	%f35, %f32, %f34, %p5;
	abs.f32 	%f36, %f31;
	setp.nan.f32 	%p7, %f36, %f36;
	copysign.f32 	%f37, %f44, %f35;
	selp.f32 	%f38, %f31, %f37, %p7;
	div.rn.f32 	%f39, %f38, 0f40C90FDB;
	atom.global.add.f32 	%f40, [%rd16+4], %f39;
	mul.lo.s32 	%r14, %r6, %r1;
	cvt.s64.s32 	%rd17, %r14;
	add.s64 	%rd18, %rd17, %rd1;
	shl.b64 	%rd19, %rd18, 2;
	add.s64 	%rd5, %rd14, %rd19;
	ld.global.f32 	%f41, [%rd5+4];
	setp.leu.f32 	%p8, %f41, 0f3F800000;
	@%p8 bra 	$L__BB6_6;
	mov.b32 	%r15, 0;
	st.global.u32 	[%rd5+4], %r15;
$L__BB6_6:
	ret;

}


// ===== COMPILED SASS (sm_100) =====

	.target	sm_100

	.elftype	@"ET_EXEC"


//--------------------- .note.nv.tkinfo           --------------------------
	.section	.note.nv.tkinfo,"",@"SHT_NOTE"
	.sectionflags	@"SHF_NOTE_NV_TKINFO"
	.tkinfo
        /*0018*/ 	.word	0x00000002
        /*0030*/ 	.string	""
        /*0030*/ 	.string	"ptxas"
        /*0030*/ 	.string	"Cuda compilation tools, release 13.0, V13.0.88"
        /*0030*/ 	.string	"Build cuda_13.0.r13.0/compiler.36424714_0"
        /*0030*/ 	.string	"-arch sm_100 -m 64 "



//--------------------- .note.nv.cuinfo           --------------------------
	.section	.note.nv.cuinfo,"",@"SHT_NOTE"
	.sectionflags	@"SHF_NOTE_NV_CUINFO"
        /*0018*/ 	.short	0x0002
        /*001a*/ 	.short	0x0064
        /*001c*/ 	.short	0x0082
	.zero		2


//--------------------- .nv.info                  --------------------------
	.section	.nv.info,"",@"SHT_CUDA_INFO"
	.align	4


	//----- nvinfo : EIATTR_REGCOUNT
	.align		4
        /*0000*/ 	.byte	0x04, 0x2f
        /*0002*/ 	.short	(.L_7 - .L_6)
	.align		4
.L_6:
        /*0004*/ 	.word	index@(_Z6kernelPfS_S_S_S_S_S_)
        /*0008*/ 	.word	0x00000022


	//----- nvinfo : EIATTR_FRAME_SIZE
	.align		4
.L_7:
        /*000c*/ 	.byte	0x04, 0x11
        /*000e*/ 	.short	(.L_9 - .L_8)
	.align		4
.L_8:
        /*0010*/ 	.word	index@(_Z6kernelPfS_S_S_S_S_S_)
        /*0014*/ 	.word	0x00000068


	//----- nvinfo : EIATTR_REGCOUNT
	.align		4
.L_9:
        /*0018*/ 	.byte	0x04, 0x2f
        /*001a*/ 	.short	(.L_11 - .L_10)
	.align		4
.L_10:
        /*001c*/ 	.word	index@(_Z15calc_componentsPfS_S_S_S_S_S_)
        /*0020*/ 	.word	0x0000001c


	//----- nvinfo : EIATTR_FRAME_SIZE
	.align		4
.L_11:
        /*0024*/ 	.byte	0x04, 0x11
        /*0026*/ 	.short	(.L_13 - .L_12)
	.align		4
.L_12:
        /*0028*/ 	.word	index@(_Z15calc_componentsPfS_S_S_S_S_S_)
        /*002c*/ 	.word	0x00000000


	//----- nvinfo : EIATTR_REGCOUNT
	.align		4
.L_13:
        /*0030*/ 	.byte	0x04, 0x2f
        /*0032*/ 	.short	(.L_15 - .L_14)
	.align		4
.L_14:
        /*0034*/ 	.word	index@(_Z17recalc_magnitudesPfS_S_S_S_S_)
        /*0038*/ 	.word	0x00000010


	//----- nvinfo : EIATTR_FRAME_SIZE
	.align		4
.L_15:
        /*003c*/ 	.byte	0x04, 0x11
        /*003e*/ 	.short	(.L_17 - .L_16)
	.align		4
.L_16:
        /*0040*/ 	.word	index@($__internal_1_$__cuda_sm20_sqrt_rn_f32_slowpath)
        /*0044*/ 	.word	0x00000000


	//----- nvinfo : EIATTR_FRAME_SIZE
	.align		4
.L_17:
        /*0048*/ 	.byte	0x04, 0x11
        /*004a*/ 	.short	(.L_19 - .L_18)
	.align		4
.L_18:
        /*004c*/ 	.word	index@(_Z17recalc_magnitudesPfS_S_S_S_S_)
        /*0050*/ 	.word	0x00000000


	//----- nvinfo : EIATTR_REGCOUNT
	.align		4
.L_19:
        /*0054*/ 	.byte	0x04, 0x2f
        /*0056*/ 	.short	(.L_21 - .L_20)
	.align		4
.L_20:
        /*0058*/ 	.word	index@(_Z6redistPfS_S_S_)
        /*005c*/ 	.word	0x00000018


	//----- nvinfo : EIATTR_FRAME_SIZE
	.align		4
.L_21:
        /*0060*/ 	.byte	0x04, 0x11
        /*0062*/ 	.short	(.L_23 - .L_22)
	.align		4
.L_22:
        /*0064*/ 	.word	index@(_Z6redistPfS_S_S_)
        /*0068*/ 	.word	0x00000000


	//----- nvinfo : EIATTR_REGCOUNT
	.align		4
.L_23:
        /*006c*/ 	.byte	0x04, 0x2f
        /*006e*/ 	.short	(.L_25 - .L_24)
	.align		4
.L_24:
        /*0070*/ 	.word	index@(_Z11re_redist_wPfS_)
        /*0074*/ 	.word	0x0000000e


	//----- nvinfo : EIATTR_FRAME_SIZE
	.align		4
.L_25:
        /*0078*/ 	.byte	0x04, 0x11
        /*007a*/ 	.short	(.L_27 - .L_26)
	.align		4
.L_26:
        /*007c*/ 	.word	index@(_Z11re_redist_wPfS_)
        /*0080*/ 	.word	0x00000000


	//----- nvinfo : EIATTR_REGCOUNT
	.align		4
.L_27:
        /*0084*/ 	.byte	0x04, 0x2f
        /*0086*/ 	.short	(.L_29 - .L_28)
	.align		4
.L_28:
        /*0088*/ 	.word	index@(_Z11re_redist_hPfS_)
        /*008c*/ 	.word	0x0000000e


	//----- nvinfo : EIATTR_FRAME_SIZE
	.align		4
.L_29:
        /*0090*/ 	.byte	0x04, 0x11
        /*0092*/ 	.short	(.L_31 - .L_30)
	.align		4
.L_30:
        /*0094*/ 	.word	index@(_Z11re_redist_hPfS_)
        /*0098*/ 	.word	0x00000000


	//----- nvinfo : EIATTR_REGCOUNT
	.align		4
.L_31:
        /*009c*/ 	.byte	0x04, 0x2f
        /*009e*/ 	.short	(.L_33 - .L_32)
	.align		4
.L_32:
        /*00a0*/ 	.word	index@(_Z8finalizePfS_S_)
        /*00a4*/ 	.word	0x00000011


	//----- nvinfo : EIATTR_FRAME_SIZE
	.align		4
.L_33:
        /*00a8*/ 	.byte	0x04, 0x11
        /*00aa*/ 	.short	(.L_35 - .L_34)
	.align		4
.L_34:
        /*00ac*/ 	.word	index@($__internal_0_$__cuda_sm3x_div_rn_noftz_f32_slowpath)
        /*00b0*/ 	.word	0x00000000


	//----- nvinfo : EIATTR_FRAME_SIZE
	.align		4
.L_35:
        /*00b4*/ 	.byte	0x04, 0x11
        /*00b6*/ 	.short	(.L_37 - .L_36)
	.align		4
.L_36:
        /*00b8*/ 	.word	index@(_Z8finalizePfS_S_)
        /*00bc*/ 	.word	0x00000000


	//----- nvinfo : EIATTR_MIN_STACK_SIZE
	.align		4
.L_37:
        /*00c0*/ 	.byte	0x04, 0x12
        /*00c2*/ 	.short	(.L_39 - .L_38)
	.align		4
.L_38:
        /*00c4*/ 	.word	index@(_Z8finalizePfS_S_)
        /*00c8*/ 	.word	0x00000000


	//----- nvinfo : EIATTR_MIN_STACK_SIZE
	.align		4
.L_39:
        /*00cc*/ 	.byte	0x04, 0x12
        /*00ce*/ 	.short	(.L_41 - .L_40)
	.align		4
.L_40:
        /*00d0*/ 	.word	index@(_Z11re_redist_hPfS_)
        /*00d4*/ 	.word	0x00000000


	//----- nvinfo : EIATTR_MIN_STACK_SIZE
	.align		4
.L_41:
        /*00d8*/ 	.byte	0x04, 0x12
        /*00da*/ 	.short	(.L_43 - .L_42)
	.align		4
.L_42:
        /*00dc*/ 	.word	index@(_Z11re_redist_wPfS_)
        /*00e0*/ 	.word	0x00000000


	//----- nvinfo : EIATTR_MIN_STACK_SIZE
	.align		4
.L_43:
        /*00e4*/ 	.byte	0x04, 0x12
        /*00e6*/ 	.short	(.L_45 - .L_44)
	.align		4
.L_44:
        /*00e8*/ 	.word	index@(_Z6redistPfS_S_S_)
        /*00ec*/ 	.word	0x00000000


	//----- nvinfo : EIATTR_MIN_STACK_SIZE
	.align		4
.L_45:
        /*00f0*/ 	.byte	0x04, 0x12
        /*00f2*/ 	.short	(.L_47 - .L_46)
	.align		4
.L_46:
        /*00f4*/ 	.word	index@(_Z17recalc_magnitudesPfS_S_S_S_S_)
        /*00f8*/ 	.word	0x00000000


	//----- nvinfo : EIATTR_MIN_STACK_SIZE
	.align		4
.L_47:
        /*00fc*/ 	.byte	0x04, 0x12
        /*00fe*/ 	.short	(.L_49 - .L_48)
	.align		4
.L_48:
        /*0100*/ 	.word	index@(_Z15calc_componentsPfS_S_S_S_S_S_)
        /*0104*/ 	.word	0x00000000


	//----- nvinfo : EIATTR_MIN_STACK_SIZE
	.align		4
.L_49:
        /*0108*/ 	.byte	0x04, 0x12
        /*010a*/ 	.short	(.L_51 - .L_50)
	.align		4
.L_50:
        /*010c*/ 	.word	index@(_Z6kernelPfS_S_S_S_S_S_)
        /*0110*/ 	.word	0x00000068
.L_51:


//--------------------- .nv.compat                --------------------------
	.section	.nv.compat,"",@"SHT_CUDA_COMPAT_INFO"
	.align	4
        /*0000*/ 	.byte	0x02, 0x09, 0x00, 0x00, 0x02, 0x02, 0x01, 0x00, 0x02, 0x05, 0x05, 0x00, 0x03, 0x07, 0x01, 0x01
        /*0010*/ 	.byte	0x02, 0x03, 0x00, 0x00, 0x02, 0x06, 0x01, 0x00, 0x04, 0x0b, 0x08, 0x00, 0x01, 0x00, 0x00, 0x00
        /*0020*/ 	.byte	0x00, 0x00, 0x00, 0x00


//--------------------- .nv.info._Z8finalizePfS_S_ --------------------------
	.section	.nv.info._Z8finalizePfS_S_,"",@"SHT_CUDA_INFO"
	.sectionflags	@""
	.align	4


	//----- nvinfo : EIATTR_CUDA_API_VERSION
	.align		4
        /*0000*/ 	.byte	0x04, 0x37
        /*0002*/ 	.short	(.L_53 - .L_52)
.L_52:
        /*0004*/ 	.word	0x00000082


	//----- nvinfo : EIATTR_KPARAM_INFO
	.align		4
.L_53:
        /*0008*/ 	.byte	0x04, 0x17
        /*000a*/ 	.short	(.L_55 - .L_54)
.L_54:
        /*000c*/ 	.word	0x00000000
        /*0010*/ 	.short	0x0002
        /*0012*/ 	.short	0x0010
        /*0014*/ 	.byte	0x00, 0xf5, 0x21, 0x00


	//----- nvinfo : EIATTR_KPARAM_INFO
	.align		4
.L_55:
        /*0018*/ 	.byte	0x04, 0x17
        /*001a*/ 	.short	(.L_57 - .L_56)
.L_56:
        /*001c*/ 	.word	0x00000000
        /*0020*/ 	.short	0x0001
        /*0022*/ 	.short	0x0008
        /*0024*/ 	.byte	0x00, 0xf5, 0x21, 0x00


	//----- nvinfo : EIATTR_KPARAM_INFO
	.align		4
.L_57:
        /*0028*/ 	.byte	0x04, 0x17
        /*002a*/ 	.short	(.L_59 - .L_58)
.L_58:
        /*002c*/ 	.word	0x00000000
        /*0030*/ 	.short	0x0000
        /*0032*/ 	.short	0x0000
        /*0034*/ 	.byte	0x00, 0xf5, 0x21, 0x00


	//----- nvinfo : EIATTR_SPARSE_MMA_MASK
	.align		4
.L_59:
        /*0038*/ 	.byte	0x03, 0x50
        /*003a*/ 	.short	0x0000


	//----- nvinfo : EIATTR_MAXREG_COUNT
	.align		4
        /*003c*/ 	.byte	0x03, 0x1b
        /*003e*/ 	.short	0x00ff


	//----- nvinfo : EIATTR_MERCURY_ISA_VERSION
	.align		4
        /*0040*/ 	.byte	0x03, 0x5f
        /*0042*/ 	.short	0x0101


	//----- nvinfo : EIATTR_VRC_CTA_INIT_COUNT
	.align		4
        /*0044*/ 	.byte	0x02, 0x4a
	.zero		1
	.zero		1


	//----- nvinfo : EIATTR_EXIT_INSTR_OFFSETS
	.align		4
        /*0048*/ 	.byte	0x04, 0x1c
        /*004a*/ 	.short	(.L_61 - .L_60)


	//   ....[0]....
.L_60:
        /*004c*/ 	.word	0x00000670


	//   ....[1]....
        /*0050*/ 	.word	0x00000690


	//----- nvinfo : EIATTR_CRS_STACK_SIZE
	.align		4
.L_61:
        /*0054*/ 	.byte	0x04, 0x1e
        /*0056*/ 	.short	(.L_63 - .L_62)
.L_62:
        /*0058*/ 	.word	0x00000000


	//----- nvinfo : EIATTR_CBANK_PARAM_SIZE
	.align		4
.L_63:
        /*005c*/ 	.byte	0x03, 0x19
        /*005e*/ 	.short	0x0018


	//----- nvinfo : EIATTR_PARAM_CBANK
	.align		4
        /*0060*/ 	.byte	0x04, 0x0a
        /*0062*/ 	.short	(.L_65 - .L_64)
	.align		4
.L_64:
        /*0064*/ 	.word	index@(.nv.constant0._Z8finalizePfS_S_)
        /*0068*/ 	.short	0x0380
        /*006a*/ 	.short	0x0018


	//----- nvinfo : EIATTR_SW_WAR
	.align		4
.L_65:
        /*006c*/ 	.byte	0x04, 0x36
        /*006e*/ 	.short	(.L_67 - .L_66)
.L_66:
        /*0070*/ 	.word	0x00000008
.L_67:


//--------------------- .nv.info._Z11re_redist_hPfS_ --------------------------
	.section	.nv.info._Z11re_redist_hPfS_,"",@"SHT_CUDA_INFO"
	.sectionflags	@""
	.align	4


	//----- nvinfo : EIATTR_CUDA_API_VERSION
	.align		4
        /*0000*/ 	.byte	0x04, 0x37
        /*0002*/ 	.short	(.L_69 - .L_68)
.L_68:
        /*0004*/ 	.word	0x00000082


	//----- nvinfo : EIATTR_KPARAM_INFO
	.align		4
.L_69:
        /*0008*/ 	.byte	0x04, 0x17
        /*000a*/ 	.short	(.L_71 - .L_70)
.L_70:
        /*000c*/ 	.word	0x00000000
        /*0010*/ 	.short	0x0001
        /*0012*/ 	.short	0x0008
        /*0014*/ 	.byte	0x00, 0xf5, 0x21, 0x00


	//----- nvinfo : EIATTR_KPARAM_INFO
	.align		4
.L_71:
        /*0018*/ 	.byte	0x04, 0x17
        /*001a*/ 	.short	(.L_73 - .L_72)
.L_72:
        /*001c*/ 	.word	0x00000000
        /*0020*/ 	.short	0x0000
        /*0022*/ 	.short	0x0000
        /*0024*/ 	.byte	0x00, 0xf5, 0x21, 0x00


	//----- nvinfo : EIATTR_SPARSE_MMA_MASK
	.align		4
.L_73:
        /*0028*/ 	.byte	0x03, 0x50
        /*002a*/ 	.short	0x0000


	//----- nvinfo : EIATTR_MAXREG_COUNT
	.align		4
        /*002c*/ 	.byte	0x03, 0x1b
        /*002e*/ 	.short	0x00ff


	//----- nvinfo : EIATTR_MERCURY_ISA_VERSION
	.align		4
        /*0030*/ 	.byte	0x03, 0x5f
        /*0032*/ 	.short	0x0101


	//----- nvinfo : EIATTR_VRC_CTA_INIT_COUNT
	.align		4
        /*0034*/ 	.byte	0x02, 0x4a
	.zero		1
	.zero		1


	//----- nvinfo : EIATTR_EXIT_INSTR_OFFSETS
	.align		4
        /*0038*/ 	.byte	0x04, 0x1c
        /*003a*/ 	.short	(.L_75 - .L_74)


	//   ....[0]....
.L_74:
        /*003c*/ 	.word	0x000000e0


	//----- nvinfo : EIATTR_CBANK_PARAM_SIZE
	.align		4
.L_75:
        /*0040*/ 	.byte	0x03, 0x19
        /*0042*/ 	.short	0x0010


	//----- nvinfo : EIATTR_PARAM_CBANK
	.align		4
        /*0044*/ 	.byte	0x04, 0x0a
        /*0046*/ 	.short	(.L_77 - .L_76)
	.align		4
.L_76:
        /*0048*/ 	.word	index@(.nv.constant0._Z11re_redist_hPfS_)
        /*004c*/ 	.short	0x0380
        /*004e*/ 	.short	0x0010


	//----- nvinfo : EIATTR_SW_WAR
	.align		4
.L_77:
        /*0050*/ 	.byte	0x04, 0x36
        /*0052*/ 	.short	(.L_79 - .L_78)
.L_78:
        /*0054*/ 	.word	0x00000008
.L_79:


//--------------------- .nv.info._Z11re_redist_wPfS_ --------------------------
	.section	.nv.info._Z11re_redist_wPfS_,"",@"SHT_CUDA_INFO"
	.sectionflags	@""
	.align	4


	//----- nvinfo : EIATTR_CUDA_API_VERSION
	.align		4
        /*0000*/ 	.byte	0x04, 0x37
        /*0002*/ 	.short	(.L_81 - .L_80)
.L_80:
        /*0004*/ 	.word	0x00000082


	//----- nvinfo : EIATTR_KPARAM_INFO
	.align		4
.L_81:
        /*0008*/ 	.byte	0x04, 0x17
        /*000a*/ 	.short	(.L_83 - .L_82)
.L_82:
        /*000c*/ 	.word	0x00000000
        /*0010*/ 	.short	0x0001
        /*0012*/ 	.short	0x0008
        /*0014*/ 	.byte	0x00, 0xf5, 0x21, 0x00


	//----- nvinfo : EIATTR_KPARAM_INFO
	.align		4
.L_83:
        /*0018*/ 	.byte	0x04, 0x17
        /*001a*/ 	.short	(.L_85 - .L_84)
.L_84:
        /*001c*/ 	.word	0x00000000
        /*0020*/ 	.short	0x0000
        /*0022*/ 	.short	0x0000
        /*0024*/ 	.byte	0x00, 0xf5, 0x21, 0x00


	//----- nvinfo : EIATTR_SPARSE_MMA_MASK
	.align		4
.L_85:
        /*0028*/ 	.byte	0x03, 0x50
        /*002a*/ 	.short	0x0000


	//----- nvinfo : EIATTR_MAXREG_COUNT
	.align		4
        /*002c*/ 	.byte	0x03, 0x1b
        /*002e*/ 	.short	0x00ff


	//----- nvinfo : EIATTR_MERCURY_ISA_VERSION
	.align		4
        /*0030*/ 	.byte	0x03, 0x5f
        /*0032*/ 	.short	0x0101


	//----- nvinfo : EIATTR_VRC_CTA_INIT_COUNT
	.align		4
        /*0034*/ 	.byte	0x02, 0x4a
	.zero		1
	.zero		1


	//----- nvinfo : EIATTR_EXIT_INSTR_OFFSETS
	.align		4
        /*0038*/ 	.byte	0x04, 0x1c
        /*003a*/ 	.short	(.L_87 - .L_86)


	//   ....[0]....
.L_86:
        /*003c*/ 	.word	0x00000120


	//----- nvinfo : EIATTR_CBANK_PARAM_SIZE
	.align		4
.L_87:
        /*0040*/ 	.byte	0x03, 0x19
        /*0042*/ 	.short	0x0010


	//----- nvinfo : EIATTR_PARAM_CBANK
	.align		4
        /*0044*/ 	.byte	0x04, 0x0a
        /*0046*/ 	.short	(.L_89 - .L_88)
	.align		4
.L_88:
        /*0048*/ 	.word	index@(.nv.constant0._Z11re_redist_wPfS_)
        /*004c*/ 	.short	0x0380
        /*004e*/ 	.short	0x0010


	//----- nvinfo : EIATTR_SW_WAR
	.align		4
.L_89:
        /*0050*/ 	.byte	0x04, 0x36
        /*0052*/ 	.short	(.L_91 - .L_90)
.L_90:
        /*0054*/ 	.word	0x00000008
.L_91:


//--------------------- .nv.info._Z6redistPfS_S_S_ --------------------------
	.section	.nv.info._Z6redistPfS_S_S_,"",@"SHT_CUDA_INFO"
	.sectionflags	@""
	.align	4


	//----- nvinfo : EIATTR_CUDA_API_VERSION
	.align		4
        /*0000*/ 	.byte	0x04, 0x37
        /*0002*/ 	.short	(.L_93 - .L_92)
.L_92:
        /*0004*/ 	.word	0x00000082


	//----- nvinfo : EIATTR_KPARAM_INFO
	.align		4
.L_93:
        /*0008*/ 	.byte	0x04, 0x17
        /*000a*/ 	.short	(.L_95 - .L_94)
.L_94:
        /*000c*/ 	.word	0x00000000
        /*0010*/ 	.short	0x0003
        /*0012*/ 	.short	0x0018
        /*0014*/ 	.byte	0x00, 0xf5, 0x21, 0x00


	//----- nvinfo : EIATTR_KPARAM_INFO
	.align		4
.L_95:
        /*0018*/ 	.byte	0x04, 0x17
        /*001a*/ 	.short	(.L_97 - .L_96)
.L_96:
        /*001c*/ 	.word	0x00000000
        /*0020*/ 	.short	0x0002
        /*0022*/ 	.short	0x0010
        /*0024*/ 	.byte	0x00, 0xf5, 0x21, 0x00


	//----- nvinfo : EIATTR_KPARAM_INFO
	.align		4
.L_97:
        /*0028*/ 	.byte	0x04, 0x17
        /*002a*/ 	.short	(.L_99 - .L_98)
.L_98:
        /*002c*/ 	.word	0x00000000
        /*0030*/ 	.short	0x0001
        /*0032*/ 	.short	0x0008
        /*0034*/ 	.byte	0x00, 0xf5, 0x21, 0x00


	//----- nvinfo : EIATTR_KPARAM_INFO
	.align		4
.L_99:
        /*0038*/ 	.byte	0x04, 0x17
        /*003a*/ 	.short	(.L_101 - .L_100)
.L_100:
        /*003c*/ 	.word	0x00000000
        /*0040*/ 	.short	0x0000
        /*0042*/ 	.short	0x0000
        /*0044*/ 	.byte	0x00, 0xf5, 0x21, 0x00


	//----- nvinfo : EIATTR_SPARSE_MMA_MASK
	.align		4
.L_101:
        /*0048*/ 	.byte	0x03, 0x50
        /*004a*/ 	.short	0x0000


	//----- nvinfo : EIATTR_MAXREG_COUNT
	.align		4
        /*004c*/ 	.byte	0x03, 0x1b
        /*004e*/ 	.short	0x00ff


	//----- nvinfo : EIATTR_MERCURY_ISA_VERSION
	.align		4
        /*0050*/ 	.byte	0x03, 0x5f
        /*0052*/ 	.short	0x0101


	//----- nvinfo : EIATTR_VRC_CTA_INIT_COUNT
	.align		4
        /*0054*/ 	.byte	0x02, 0x4a
	.zero		1
	.zero		1


	//----- nvinfo : EIATTR_EXIT_INSTR_OFFSETS
	.align		4
        /*0058*/ 	.byte	0x04, 0x1c
        /*005a*/ 	.short	(.L_103 - .L_102)


	//   ....[0]....
.L_102:
        /*005c*/ 	.word	0x00000360


	//   ....[1]....
        /*0060*/ 	.word	0x00000500


	//----- nvinfo : EIATTR_CBANK_PARAM_SIZE
	.align		4
.L_103:
        /*0064*/ 	.byte	0x03, 0x19
        /*0066*/ 	.short	0x0020


	//----- nvinfo : EIATTR_PARAM_CBANK
	.align		4
        /*0068*/ 	.byte	0x04, 0x0a
        /*006a*/ 	.short	(.L_105 - .L_104)
	.align		4
.L_104:
        /*006c*/ 	.word	index@(.nv.constant0._Z6redistPfS_S_S_)
        /*0070*/ 	.short	0x0380
        /*0072*/ 	.short	0x0020


	//----- nvinfo : EIATTR_SW_WAR
	.align		4
.L_105:
        /*0074*/ 	.byte	0x04, 0x36
        /*0076*/ 	.short	(.L_107 - .L_106)
.L_106:
        /*0078*/ 	.word	0x00000008
.L_107:


//--------------------- .nv.info._Z17recalc_magnitudesPfS_S_S_S_S_ --------------------------
	.section	.nv.info._Z17recalc_magnitudesPfS_S_S_S_S_,"",@"SHT_CUDA_INFO"
	.sectionflags	@""
	.align	4


	//----- nvinfo : EIATTR_CUDA_API_VERSION
	.align		4
        /*0000*/ 	.byte	0x04, 0x37
        /*0002*/ 	.short	(.L_109 - .L_108)
.L_108:
        /*0004*/ 	.word	0x00000082


	//----- nvinfo : EIATTR_KPARAM_INFO
	.align		4
.L_109:
        /*0008*/ 	.byte	0x04, 0x17
        /*000a*/ 	.short	(.L_111 - .L_110)
.L_110:
        /*000c*/ 	.word	0x00000000
        /*0010*/ 	.short	0x0005
        /*0012*/ 	.short	0x0028
        /*0014*/ 	.byte	0x00, 0xf5, 0x21, 0x00


	//----- nvinfo : EIATTR_KPARAM_INFO
	.align		4
.L_111:
        /*0018*/ 	.byte	0x04, 0x17
        /*001a*/ 	.short	(.L_113 - .L_112)
.L_112:
        /*001c*/ 	.word	0x00000000
        /*0020*/ 	.short	0x0004
        /*0022*/ 	.short	0x0020
        /*0024*/ 	.byte	0x00, 0xf5, 0x21, 0x00


	//----- nvinfo : EIATTR_KPARAM_INFO
	.align		4
.L_113:
        /*0028*/ 	.byte	0x04, 0x17
        /*002a*/ 	.short	(.L_115 - .L_114)
.L_114:
        /*002c*/ 	.word	0x00000000
        /*0030*/ 	.short	0x0003
        /*0032*/ 	.short	0x0018
        /*0034*/ 	.byte	0x00, 0xf5, 0x21, 0x00


	//----- nvinfo : EIATTR_KPARAM_INFO
	.align		4
.L_115:
        /*0038*/ 	.byte	0x04, 0x17
        /*003a*/ 	.short	(.L_117 - .L_116)
.L_116:
        /*003c*/ 	.word	0x00000000
        /*0040*/ 	.short	0x0002
        /*0042*/ 	.short	0x0010
        /*0044*/ 	.byte	0x00, 0xf5, 0x21, 0x00


	//----- nvinfo : EIATTR_KPARAM_INFO
	.align		4
.L_117:
        /*0048*/ 	.byte	0x04, 0x17
        /*004a*/ 	.short	(.L_119 - .L_118)
.L_118:
        /*004c*/ 	.word	0x00000000
        /*0050*/ 	.short	0x0001
        /*0052*/ 	.short	0x0008
        /*0054*/ 	.byte	0x00, 0xf5, 0x21, 0x00


	//----- nvinfo : EIATTR_KPARAM_INFO
	.align		4
.L_119:
        /*0058*/ 	.byte	0x04, 0x17
        /*005a*/ 	.short	(.L_121 - .L_120)
.L_120:
        /*005c*/ 	.word	0x00000000
        /*0060*/ 	.short	0x0000
        /*0062*/ 	.short	0x0000
        /*0064*/ 	.byte	0x00, 0xf5, 0x21, 0x00


	//----- nvinfo : EIATTR_SPARSE_MMA_MASK
	.align		4
.L_121:
        /*0068*/ 	.byte	0x03, 0x50
        /*006a*/ 	.short	0x0000


	//----- nvinfo : EIATTR_MAXREG_COUNT
	.align		4
        /*006c*/ 	.byte	0x03, 0x1b
        /*006e*/ 	.short	0x00ff


	//----- nvinfo : EIATTR_MERCURY_ISA_VERSION
	.align		4
        /*0070*/ 	.byte	0x03, 0x5f
        /*0072*/ 	.short	0x0101


	//----- nvinfo : EIATTR_VRC_CTA_INIT_COUNT
	.align		4
        /*0074*/ 	.byte	0x02, 0x4a
	.zero		1
	.zero		1


	//----- nvinfo : EIATTR_EXIT_INSTR_OFFSETS
	.align		4
        /*0078*/ 	.byte	0x04, 0x1c
        /*007a*/ 	.short	(.L_123 - .L_122)


	//   ....[0]....
.L_122:
        /*007c*/ 	.word	0x000004b0


	//----- nvinfo : EIATTR_CRS_STACK_SIZE
	.align		4
.L_123:
        /*0080*/ 	.byte	0x04, 0x1e
        /*0082*/ 	.short	(.L_125 - .L_124)
.L_124:
        /*0084*/ 	.word	0x00000000


	//----- nvinfo : EIATTR_CBANK_PARAM_SIZE
	.align		4
.L_125:
        /*0088*/ 	.byte	0x03, 0x19
        /*008a*/ 	.short	0x0030


	//----- nvinfo : EIATTR_PARAM_CBANK
	.align		4
        /*008c*/ 	.byte	0x04, 0x0a
        /*008e*/ 	.short	(.L_127 - .L_126)
	.align		4
.L_126:
        /*0090*/ 	.word	index@(.nv.constant0._Z17recalc_magnitudesPfS_S_S_S_S_)
        /*0094*/ 	.short	0x0380
        /*0096*/ 	.short	0x0030


	//----- nvinfo : EIATTR_SW_WAR
	.align		4
.L_127:
        /*0098*/ 	.byte	0x04, 0x36
        /*009a*/ 	.short	(.L_129 - .L_128)
.L_128:
        /*009c*/ 	.word	0x00000008
.L_129:


//--------------------- .nv.info._Z15calc_componentsPfS_S_S_S_S_S_ --------------------------
	.section	.nv.info._Z15calc_componentsPfS_S_S_S_S_S_,"",@"SHT_CUDA_INFO"
	.sectionflags	@""
	.align	4


	//----- nvinfo : EIATTR_CUDA_API_VERSION
	.align		4
        /*0000*/ 	.byte	0x04, 0x37
        /*0002*/ 	.short	(.L_131 - .L_130)
.L_130:
        /*0004*/ 	.word	0x00000082


	//----- nvinfo : EIATTR_KPARAM_INFO
	.align		4
.L_131:
        /*0008*/ 	.byte	0x04, 0x17
        /*000a*/ 	.short	(.L_133 - .L_132)
.L_132:
        /*000c*/ 	.word	0x00000000
        /*0010*/ 	.short	0x0006
        /*0012*/ 	.short	0x0030
        /*0014*/ 	.byte	0x00, 0xf5, 0x21, 0x00


	//----- nvinfo : EIATTR_KPARAM_INFO
	.align		4
.L_133:
        /*0018*/ 	.byte	0x04, 0x17
        /*001a*/ 	.short	(.L_135 - .L_134)
.L_134:
        /*001c*/ 	.word	0x00000000
        /*0020*/ 	.short	0x0005
        /*0022*/ 	.short	0x0028
        /*0024*/ 	.byte	0x00, 0xf5, 0x21, 0x00


	//----- nvinfo : EIATTR_KPARAM_INFO
	.align		4
.L_135:
        /*0028*/ 	.byte	0x04, 0x17
        /*002a*/ 	.short	(.L_137 - .L_136)
.L_136:
        /*002c*/ 	.word	0x00000000
        /*0030*/ 	.short	0x0004
        /*0032*/ 	.short	0x0020
        /*0034*/ 	.byte	0x00, 0xf5, 0x21, 0x00


	//----- nvinfo : EIATTR_KPARAM_INFO
	.align		4
.L_137:
        /*0038*/ 	.byte	0x04, 0x17
        /*003a*/ 	.short	(.L_139 - .L_138)
.L_138:
        /*003c*/ 	.word	0x00000000
        /*0040*/ 	.short	0x0003
        /*0042*/ 	.short	0x0018
        /*0044*/ 	.byte	0x00, 0xf5, 0x21, 0x00


	//----- nvinfo : EIATTR_KPARAM_INFO
	.align		4
.L_139:
        /*0048*/ 	.byte	0x04, 0x17
        /*004a*/ 	.short	(.L_141 - .L_140)
.L_140:
        /*004c*/ 	.word	0x00000000
        /*0050*/ 	.short	0x0002
        /*0052*/ 	.short	0x0010
        /*0054*/ 	.byte	0x00, 0xf5, 0x21, 0x00


	//----- nvinfo : EIATTR_KPARAM_INFO
	.align		4
.L_141:
        /*0058*/ 	.byte	0x04, 0x17
        /*005a*/ 	.short	(.L_143 - .L_142)
.L_142:
        /*005c*/ 	.word	0x00000000
        /*0060*/ 	.short	0x0001
        /*0062*/ 	.short	0x0008
        /*0064*/ 	.byte	0x00, 0xf5, 0x21, 0x00


	//----- nvinfo : EIATTR_KPARAM_INFO
	.align		4
.L_143:
        /*0068*/ 	.byte	0x04, 0x17
        /*006a*/ 	.short	(.L_145 - .L_144)
.L_144:
        /*006c*/ 	.word	0x00000000
        /*0070*/ 	.short	0x0000
        /*0072*/ 	.short	0x0000
        /*0074*/ 	.byte	0x00, 0xf5, 0x21, 0x00


	//----- nvinfo : EIATTR_SPARSE_MMA_MASK
	.align		4
.L_145:
        /*0078*/ 	.byte	0x03, 0x50
        /*007a*/ 	.short	0x0000


	//----- nvinfo : EIATTR_MAXREG_COUNT
	.align		4
        /*007c*/ 	.byte	0x03, 0x1b
        /*007e*/ 	.short	0x00ff


	//----- nvinfo : EIATTR_MERCURY_ISA_VERSION
	.align		4
        /*0080*/ 	.byte	0x03, 0x5f
        /*0082*/ 	.short	0x0101


	//----- nvinfo : EIATTR_VRC_CTA_INIT_COUNT
	.align		4
        /*0084*/ 	.byte	0x02, 0x4a
	.zero		1
	.zero		1


	//----- nvinfo : EIATTR_EXIT_INSTR_OFFSETS
	.align		4
        /*0088*/ 	.byte	0x04, 0x1c
        /*008a*/ 	.short	(.L_147 - .L_146)


	//   ....[0]....
.L_146:
        /*008c*/ 	.word	0x000020e0


	//----- nvinfo : EIATTR_CBANK_PARAM_SIZE
	.align		4
.L_147:
        /*0090*/ 	.byte	0x03, 0x19
        /*0092*/ 	.short	0x0038


	//----- nvinfo : EIATTR_PARAM_CBANK
	.align		4
        /*0094*/ 	.byte	0x04, 0x0a
        /*0096*/ 	.short	(.L_149 - .L_148)
	.align		4
.L_148:
        /*0098*/ 	.word	index@(.nv.constant0._Z15calc_componentsPfS_S_S_S_S_S_)
        /*009c*/ 	.short	0x0380
        /*009e*/ 	.short	0x0038


	//----- nvinfo : EIATTR_SW_WAR
	.align		4
.L_149:
        /*00a0*/ 	.byte	0x04, 0x36
        /*00a2*/ 	.short	(.L_151 - .L_150)
.L_150:
        /*00a4*/ 	.word	0x00000008
.L_151:


//--------------------- .nv.info._Z6kernelPfS_S_S_S_S_S_ --------------------------
	.section	.nv.info._Z6kernelPfS_S_S_S_S_S_,"",@"SHT_CUDA_INFO"
	.sectionflags	@""
	.align	4


	//----- nvinfo : EIATTR_CUDA_API_VERSION
	.align		4
        /*0000*/ 	.byte	0x04, 0x37
        /*0002*/ 	.short	(.L_153 - .L_152)
.L_152:
        /*0004*/ 	.word	0x00000082


	//----- nvinfo : EIATTR_KPARAM_INFO
	.align		4
.L_153:
        /*0008*/ 	.byte	0x04, 0x17
        /*000a*/ 	.short	(.L_155 - .L_154)
.L_154:
        /*000c*/ 	.word	0x00000000
        /*0010*/ 	.short	0x0006
        /*0012*/ 	.short	0x0030
        /*0014*/ 	.byte	0x00, 0xf5, 0x21, 0x00


	//----- nvinfo : EIATTR_KPARAM_INFO
	.align		4
.L_155:
        /*0018*/ 	.byte	0x04, 0x17
        /*001a*/ 	.short	(.L_157 - .L_156)
.L_156:
        /*001c*/ 	.word	0x00000000
        /*0020*/ 	.short	0x0005
        /*0022*/ 	.short	0x0028
        /*0024*/ 	.byte	0x00, 0xf5, 0x21, 0x00


	//----- nvinfo : EIATTR_KPARAM_INFO
	.align		4
.L_157:
        /*0028*/ 	.byte	0x04, 0x17
        /*002a*/ 	.short	(.L_159 - .L_158)
.L_158:
        /*002c*/ 	.word	0x00000000
        /*0030*/ 	.short	0x0004
        /*0032*/ 	.short	0x0020
        /*0034*/ 	.byte	0x00, 0xf5, 0x21, 0x00


	//----- nvinfo : EIATTR_KPARAM_INFO
	.align		4
.L_159:
        /*0038*/ 	.byte	0x04, 0x17
        /*003a*/ 	.short	(.L_161 - .L_160)
.L_160:
        /*003c*/ 	.word	0x00000000
        /*0040*/ 	.short	0x0003
        /*0042*/ 	.short	0x0018
        /*0044*/ 	.byte	0x00, 0xf5, 0x21, 0x00


	//----- nvinfo : EIATTR_KPARAM_INFO
	.align		4
.L_161:
        /*0048*/ 	.byte	0x04, 0x17
        /*004a*/ 	.short	(.L_163 - .L_162)
.L_162:
        /*004c*/ 	.word	0x00000000
        /*0050*/ 	.short	0x0002
        /*0052*/ 	.short	0x0010
        /*0054*/ 	.byte	0x00, 0xf5, 0x21, 0x00


	//----- nvinfo : EIATTR_KPARAM_INFO
	.align		4
.L_163:
        /*0058*/ 	.byte	0x04, 0x17
        /*005a*/ 	.short	(.L_165 - .L_164)
.L_164:
        /*005c*/ 	.word	0x00000000
        /*0060*/ 	.short	0x0001
        /*0062*/ 	.short	0x0008
        /*0064*/ 	.byte	0x00, 0xf5, 0x21, 0x00


	//----- nvinfo : EIATTR_KPARAM_INFO
	.align		4
.L_165:
        /*0068*/ 	.byte	0x04, 0x17
        /*006a*/ 	.short	(.L_167 - .L_166)
.L_166:
        /*006c*/ 	.word	0x00000000
        /*0070*/ 	.short	0x0000
        /*0072*/ 	.short	0x0000
        /*0074*/ 	.byte	0x00, 0xf5, 0x21, 0x00


	//----- nvinfo : EIATTR_SPARSE_MMA_MASK
	.align		4
.L_167:
        /*0078*/ 	.byte	0x03, 0x50
        /*007a*/ 	.short	0x0000


	//----- nvinfo : EIATTR_MAXREG_COUNT
	.align		4
        /*007c*/ 	.byte	0x03, 0x1b
        /*007e*/ 	.short	0x00ff


	//----- nvinfo : EIATTR_EXTERNS
	.align		4
        /*0080*/ 	.byte	0x04, 0x0f
        /*0082*/ 	.short	(.L_169 - .L_168)


	//   ....[0]....
	.align		4
.L_168:
        /*0084*/ 	.word	index@(vprintf)


	//----- nvinfo : EIATTR_MERCURY_ISA_VERSION
	.align		4
.L_169:
        /*0088*/ 	.byte	0x03, 0x5f
        /*008a*/ 	.short	0x0101


	//----- nvinfo : EIATTR_VRC_CTA_INIT_COUNT
	.align		4
        /*008c*/ 	.byte	0x02, 0x4a
	.zero		1
	.zero		1


	//----- nvinfo : EIATTR_SYSCALL_OFFSETS
	.align		4
        /*0090*/ 	.byte	0x04, 0x46
        /*0092*/ 	.short	(.L_171 - .L_170)


	//   ....[0]....
.L_170:
        /*0094*/ 	.word	0x00000110


	//   ....[1]....
        /*0098*/ 	.word	0x00001930


	//   ....[2]....
        /*009c*/ 	.word	0x00001a40


	//   ....[3]....
        /*00a0*/ 	.word	0x00001b20


	//----- nvinfo : EIATTR_EXIT_INSTR_OFFSETS
	.align		4
.L_171:
        /*00a4*/ 	.byte	0x04, 0x1c
        /*00a6*/ 	.short	(.L_173 - .L_172)


	//   ....[0]....
.L_172:
        /*00a8*/ 	.word	0x00002090


	//----- nvinfo : EIATTR_CRS_STACK_SIZE
	.align		4
.L_173:
        /*00ac*/ 	.byte	0x04, 0x1e
        /*00ae*/ 	.short	(.L_175 - .L_174)
.L_174:
        /*00b0*/ 	.word	0x00000000


	//----- nvinfo : EIATTR_CBANK_PARAM_SIZE
	.align		4
.L_175:
        /*00b4*/ 	.byte	0x03, 0x19
        /*00b6*/ 	.short	0x0038


	//----- nvinfo : EIATTR_PARAM_CBANK
	.align		4
        /*00b8*/ 	.byte	0x04, 0x0a
        /*00ba*/ 	.short	(.L_177 - .L_176)
	.align		4
.L_176:
        /*00bc*/ 	.word	index@(.nv.constant0._Z6kernelPfS_S_S_S_S_S_)
        /*00c0*/ 	.short	0x0380
        /*00c2*/ 	.short	0x0038


	//----- nvinfo : EIATTR_SW_WAR
	.align		4
.L_177:
        /*00c4*/ 	.byte	0x04, 0x36
        /*00c6*/ 	.short	(.L_179 - .L_178)
.L_178:
        /*00c8*/ 	.word	0x00000008
.L_179:


//--------------------- .nv.callgraph             --------------------------
	.section	.nv.callgraph,"",@"SHT_CUDA_CALLGRAPH"
	.align	4
	.sectionentsize	8
	.align		4
        /*0000*/ 	.word	0x00000000
	.align		4
        /*0004*/ 	.word	0xffffffff
	.align		4
        /*0008*/ 	.word	index@(_Z6kernelPfS_S_S_S_S_S_)
	.align		4
        /*000c*/ 	.word	index@(vprintf)
	.align		4
        /*0010*/ 	.word	0x00000000
	.align		4
        /*0014*/ 	.word	0xfffffffe
	.align		4
        /*0018*/ 	.word	0x00000000
	.align		4
        /*001c*/ 	.word	0xfffffffd
	.align		4
        /*0020*/ 	.word	0x00000000
	.align		4
        /*0024*/ 	.word	0xfffffffc


//--------------------- .nv.constant3             --------------------------
	.section	.nv.constant3,"a",@progbits
	.align	4
.nv.constant3:
	.type		WIDTH,@object
	.size		WIDTH,(HEIGHT - WIDTH)
WIDTH:
	.zero		4
	.type		HEIGHT,@object
	.size		HEIGHT,(.L_1 - HEIGHT)
HEIGHT:
	.zero		4
.L_1:


//--------------------- .nv.constant4             --------------------------
	.section	.nv.constant4,"a",@progbits
	.align	8
	.align		8
.nv.constant4:
        /*0000*/ 	.dword	$str
	.align		8
        /*0008*/ 	.dword	$str$1
	.align		8
        /*0010*/ 	.dword	$str$2
	.align		8
        /*0018*/ 	.dword	__cudart_i2opi_f
	.align		8
        /*0020*/ 	.dword	vprintf


//--------------------- .text._Z8finalizePfS_S_   --------------------------
	.section	.text._Z8finalizePfS_S_,"ax",@progbits
	.align	128
        .global         _Z8finalizePfS_S_
        .type           _Z8finalizePfS_S_,@function
        .size           _Z8finalizePfS_S_,(.L_x_51 - _Z8finalizePfS_S_)
        .other          _Z8finalizePfS_S_,@"STO_CUDA_ENTRY STV_DEFAULT"
_Z8finalizePfS_S_:
.text._Z8finalizePfS_S_:
[----:B------:R-:W-:Y:S08]  /*0000*/  LDC R1, c[0x0][0x37c] ;  /* 0x0000df00ff017b82 */ /* 0x000ff00000000800 */
[----:B------:R-:W0:Y:S01]  /*0010*/  S2UR UR6, SR_CTAID.Y ;  /* 0x00000000000679c3 */ /* 0x000e220000002600 */
[----:B------:R-:W1:Y:S01]  /*0020*/  LDCU.64 UR4, c[0x3][URZ] ;  /* 0x00c00000ff0477ac */ /* 0x000e620008000a00 */
[----:B------:R-:W2:Y:S06]  /*0030*/  LDCU.64 UR10, c[0x0][0x380] ;  /* 0x00007000ff0a77ac */ /* 0x000eac0008000a00 */
[----:B------:R-:W3:Y:S01]  /*0040*/  S2UR UR14, SR_CTAID.X ;  /* 0x00000000000e79c3 */ /* 0x000ee20000002500 */
[----:B------:R-:W4:Y:S01]  /*0050*/  LDCU.64 UR12, c[0x0][0x358] ;  /* 0x00006b00ff0c77ac */ /* 0x000f220008000a00 */
[----:B-1----:R-:W-:-:S04]  /*0060*/  UIMAD UR5, UR5, UR4, 0x2 ;  /* 0x00000002050574a4 */ /* 0x002fc8000f8e0204 */
[----:B0-----:R-:W-:-:S04]  /*0070*/  UIMAD UR4, UR5, UR6, UR5 ;  /* 0x00000006050472a4 */ /* 0x001fc8000f8e0205 */
[----:B---3--:R-:W-:-:S04]  /*0080*/  UIADD3 UR9, UP0, UPT, UR4, UR14, URZ ;  /* 0x0000000e04097290 */ /* 0x008fc8000ff1e0ff */
[----:B------:R-:W-:Y:S02]  /*0090*/  ULEA.HI.X.SX32 UR4, UR4, URZ, 0x1, UP0 ;  /* 0x000000ff04047291 */ /* 0x000fe400080f0eff */
[----:B------:R-:W-:Y:S02]  /*00a0*/  USHF.L.U32 UR8, UR9, 0x2, URZ ;  /* 0x0000000209087899 */ /* 0x000fe400080006ff */
[----:B------:R-:W-:Y:S02]  /*00b0*/  USHF.L.U64.HI UR9, UR9, 0x2, UR4 ;  /* 0x0000000209097899 */ /* 0x000fe40008010204 */
[----:B--2---:R-:W-:-:S04]  /*00c0*/  UIADD3 UR4, UP0, UPT, UR8, UR10, URZ ;  /* 0x0000000a08047290 */ /* 0x004fc8000ff1e0ff */
[----:B------:R-:W-:Y:S02]  /*00d0*/  UIADD3.X UR7, UPT, UPT, UR9, UR11, URZ, UP0, !UPT ;  /* 0x0000000b09077290 */ /* 0x000fe400087fe4ff */
[----:B------:R-:W-:Y:S01]  /*00e0*/  IMAD.U32 R6, RZ, RZ, UR4 ;  /* 0x00000004ff067e24 */ /* 0x000fe2000f8e00ff */
[----:B------:R-:W0:Y:S03]  /*00f0*/  LDCU.64 UR10, c[0x0][0x390] ;  /* 0x00007200ff0a77ac */ /* 0x000e260008000a00 */
[----:B------:R-:W-:-:S05]  /*0100*/  IMAD.U32 R7, RZ, RZ, UR7 ;  /* 0x00000007ff077e24 */ /* 0x000fca000f8e00ff */
[----:B----4-:R-:W2:Y:S01]  /*0110*/  LDG.E R5, desc[UR12][R6.64+0x4] ;  /* 0x0000040c06057981 */ /* 0x010ea2000c1e1900 */
[----:B0-----:R-:W-:-:S04]  /*0120*/  UIADD3 UR4, UP0, UPT, UR8, UR10, URZ ;  /* 0x0000000a08047290 */ /* 0x001fc8000ff1e0ff */
[----:B------:R-:W-:Y:S02]  /*0130*/  UIADD3.X UR7, UPT, UPT, UR9, UR11, URZ, UP0, !UPT ;  /* 0x0000000b09077290 */ /* 0x000fe400087fe4ff */
[----:B------:R-:W-:Y:S01]  /*0140*/  IMAD.U32 R8, RZ, RZ, UR4 ;  /* 0x00000004ff087e24 */ /* 0x000fe2000f8e00ff */
[----:B------:R-:W0:Y:S03]  /*0150*/  LDCU.64 UR10, c[0x0][0x388] ;  /* 0x00007100ff0a77ac */ /* 0x000e260008000a00 */
[----:B------:R-:W-:Y:S01]  /*0160*/  IMAD.U32 R9, RZ, RZ, UR7 ;  /* 0x00000007ff097e24 */ /* 0x000fe2000f8e00ff */
[----:B--2---:R-:W-:-:S13]  /*0170*/  FSETP.GT.AND P0, PT, R5, 1, PT ;  /* 0x3f8000000500780b */ /* 0x004fda0003f04000 */
[----:B------:R-:W-:-:S05]  /*0180*/  @P0 IMAD.MOV.U32 R11, RZ, RZ, 0x3f800000 ;  /* 0x3f800000ff0b0424 */ /* 0x000fca00078e00ff */
[----:B------:R1:W-:Y:S04]  /*0190*/  @P0 STG.E desc[UR12][R6.64+0x4], R11 ;  /* 0x0000040b06000986 */ /* 0x0003e8000c10190c */
[----:B------:R-:W2:Y:S01]  /*01a0*/  LDG.E R2, desc[UR12][R8.64+0x4] ;  /* 0x0000040c08027981 */ /* 0x000ea2000c1e1900 */
[----:B------:R-:W-:Y:S02]  /*01b0*/  @P0 MOV R5, 0x3f800000 ;  /* 0x3f80000000050802 */ /* 0x000fe40000000f00 */
[----:B--2---:R-:W-:-:S13]  /*01c0*/  FSETP.GT.AND P1, PT, R2, 1, PT ;  /* 0x3f8000000200780b */ /* 0x004fda0003f24000 */
[----:B------:R-:W-:-:S05]  /*01d0*/  @P1 IMAD.MOV.U32 R13, RZ, RZ, 0x3f800000 ;  /* 0x3f800000ff0d1424 */ /* 0x000fca00078e00ff */
[----:B------:R2:W-:Y:S04]  /*01e0*/  @P1 STG.E desc[UR12][R8.64+0x4], R13 ;  /* 0x0000040d08001986 */ /* 0x0005e8000c10190c */
[----:B------:R-:W3:Y:S01]  /*01f0*/  @P1 LDG.E R5, desc[UR12][R6.64+0x4] ;  /* 0x0000040c06051981 */ /* 0x000ee2000c1e1900 */
[----:B------:R-:W-:Y:S01]  /*0200*/  @P1 IMAD.MOV.U32 R2, RZ, RZ, 0x3f800000 ;  /* 0x3f800000ff021424 */ /* 0x000fe200078e00ff */
[----:B0-----:R-:W-:Y:S02]  /*0210*/  UIADD3 UR8, UP0, UPT, UR8, UR10, URZ ;  /* 0x0000000a08087290 */ /* 0x001fe4000ff1e0ff */
[----:B------:R-:W-:Y:S02]  /*0220*/  UIADD3 UR4, UPT, UPT, UR6, 0x1, URZ ;  /* 0x0000000106047890 */ /* 0x000fe4000fffe0ff */
[----:B------:R-:W-:Y:S01]  /*0230*/  UIADD3.X UR9, UPT, UPT, UR9, UR11, URZ, UP0, !UPT ;  /* 0x0000000b09097290 */ /* 0x000fe200087fe4ff */
[----:B---3--:R-:W-:-:S04]  /*0240*/  FSETP.GT.AND P2, PT, |R2|, |R5|, PT ;  /* 0x400000050200720b */ /* 0x008fc80003f44200 */
[----:B------:R-:W-:Y:S02]  /*0250*/  FSEL R3, |R2|, |R5|, P2 ;  /* 0x4000000502037208 */ /* 0x000fe40001000200 */
[----:B------:R-:W-:Y:S02]  /*0260*/  FSEL R0, |R5|, |R2|, P2 ;  /* 0x4000000205007208 */ /* 0x000fe40001000200 */
[----:B------:R-:W1:Y:S08]  /*0270*/  MUFU.RCP R4, R3 ;  /* 0x0000000300047308 */ /* 0x000e700000001000 */
[----:B------:R-:W0:Y:S01]  /*0280*/  FCHK P0, R0, R3 ;  /* 0x0000000300007302 */ /* 0x000e220000000000 */
[----:B-1----:R-:W-:-:S04]  /*0290*/  FFMA R11, -R3, R4, 1 ;  /* 0x3f800000030b7423 */ /* 0x002fc80000000104 */
[----:B------:R-:W-:-:S04]  /*02a0*/  FFMA R11, R4, R11, R4 ;  /* 0x0000000b040b7223 */ /* 0x000fc80000000004 */
[----:B------:R-:W-:-:S04]  /*02b0*/  FFMA R4, R0, R11, RZ ;  /* 0x0000000b00047223 */ /* 0x000fc800000000ff */
[----:B------:R-:W-:-:S04]  /*02c0*/  FFMA R6, -R3, R4, R0 ;  /* 0x0000000403067223 */ /* 0x000fc80000000100 */
[----:B------:R-:W-:Y:S01]  /*02d0*/  FFMA R4, R11, R6, R4 ;  /* 0x000000060b047223 */ /* 0x000fe20000000004 */
[----:B0-2---:R-:W-:Y:S06]  /*02e0*/  @!P0 BRA `(.L_x_0) ;  /* 0x00000000000c8947 */ /* 0x005fec0003800000 */
[----:B------:R-:W-:-:S07]  /*02f0*/  MOV R4, 0x310 ;  /* 0x0000031000047802 */ /* 0x000fce0000000f00 */
[----:B------:R-:W-:Y:S05]  /*0300*/  CALL.REL.NOINC `($__internal_0_$__cuda_sm3x_div_rn_noftz_f32_slowpath) ;  /* 0x0000000000e47944 */ /* 0x000fea0003c00000 */
[----:B------:R-:W-:-:S07]  /*0310*/  IMAD.MOV.U32 R4, RZ, RZ, R0 ;  /* 0x000000ffff047224 */ /* 0x000fce00078e0000 */
.L_x_0:
[----:B------:R-:W-:Y:S02]  /*0320*/  IMAD.MOV.U32 R7, RZ, RZ, 0x3b33710b ;  /* 0x3b33710bff077424 */ /* 0x000fe400078e00ff */
[----:B------:R-:W-:Y:S01]  /*0330*/  FMUL R0, R4, R4 ;  /* 0x0000000404007220 */ /* 0x000fe20000400000 */
[----:B------:R-:W-:Y:S01]  /*0340*/  IMAD.MOV.U32 R6, RZ, RZ, 0x3f6ee581 ;  /* 0x3f6ee581ff067424 */ /* 0x000fe200078e00ff */
[C---:B------:R-:W-:Y:S02]  /*0350*/  ISETP.GE.AND P0, PT, R5.reuse, RZ, PT ;  /* 0x000000ff0500720c */ /* 0x040fe40003f06270 */
[C---:B------:R-:W-:Y:S01]  /*0360*/  FFMA R7, R0.reuse, R7, -0.015681877732276916504 ;  /* 0xbc80774800077423 */ /* 0x040fe20000000007 */
[----:B------:R-:W-:Y:S02]  /*0370*/  FSETP.NEU.AND P3, PT, |R5|, |R2|, PT ;  /* 0x400000020500720b */ /* 0x000fe40003f6d200 */
[----:B------:R-:W-:Y:S01]  /*0380*/  FSETP.NEU.AND P1, PT, R3, RZ, PT ;  /* 0x000000ff0300720b */ /* 0x000fe20003f2d000 */
[----:B------:R-:W-:Y:S01]  /*0390*/  FFMA R7, R0, R7, 0.042200751602649688721 ;  /* 0x3d2cdab200077423 */ /* 0x000fe20000000007 */
[----:B------:R-:W-:-:S03]  /*03a0*/  HFMA2 R3, -RZ, RZ, 1.533203125, -45152 ;  /* 0x3e22f983ff037431 */ /* 0x000fc600000001ff */
[----:B------:R-:W-:-:S04]  /*03b0*/  FFMA R7, R0, R7, -0.074792981147766113281 ;  /* 0xbd992d1000077423 */ /* 0x000fc80000000007 */
[----:B------:R-:W-:-:S04]  /*03c0*/  FFMA R7, R0, R7, 0.10640415549278259277 ;  /* 0x3dd9ea6c00077423 */ /* 0x000fc80000000007 */
[----:B------:R-:W-:-:S04]  /*03d0*/  FFMA R7, R0, R7, -0.14207722246646881104 ;  /* 0xbe117cb100077423 */ /* 0x000fc80000000007 */
[----:B------:R-:W-:-:S04]  /*03e0*/  FFMA R7, R0, R7, 0.19993925094604492188 ;  /* 0x3e4cbce000077423 */ /* 0x000fc80000000007 */
[----:B------:R-:W-:-:S04]  /*03f0*/  FFMA R7, R0, R7, -0.33333197236061096191 ;  /* 0xbeaaaa7d00077423 */ /* 0x000fc80000000007 */
[----:B------:R-:W-:-:S04]  /*0400*/  FMUL R7, R0, R7 ;  /* 0x0000000700077220 */ /* 0x000fc80000400000 */
[----:B------:R-:W-:Y:S01]  /*0410*/  FFMA R7, R7, R4, R4 ;  /* 0x0000000407077223 */ /* 0x000fe20000000004 */
[----:B------:R-:W-:-:S03]  /*0420*/  FSEL R4, R6, 1.8663789033889770508, P2 ;  /* 0x3feee58106047808 */ /* 0x000fc60001000000 */
[----:B------:R-:W-:-:S05]  /*0430*/  FFMA R0, R6, 1.6832555532455444336, -R7 ;  /* 0x3fd774eb06007823 */ /* 0x000fca0000000807 */
[-C--:B------:R-:W-:Y:S01]  /*0440*/  FSEL R9, R0, R7.reuse, P2 ;  /* 0x0000000700097208 */ /* 0x080fe20001000000 */
[----:B------:R-:W-:Y:S01]  /*0450*/  IMAD.MOV.U32 R0, RZ, RZ, 0x4016cbe4 ;  /* 0x4016cbe4ff007424 */ /* 0x000fe200078e00ff */
[----:B------:R-:W-:-:S05]  /*0460*/  FSEL R7, R7, -R7, P2 ;  /* 0x8000000707077208 */ /* 0x000fca0001000000 */
[----:B------:R-:W-:Y:S01]  /*0470*/  @!P0 FFMA R9, R4, 1.6832555532455444336, R7 ;  /* 0x3fd774eb04098823 */ /* 0x000fe20000000007 */
[----:B------:R-:W-:Y:S01]  /*0480*/  @!P3 FSEL R9, R0, 0.78539818525314331055, !P0 ;  /* 0x3f490fdb0009b808 */ /* 0x000fe20004000000 */
[----:B------:R-:W-:Y:S01]  /*0490*/  FADD R0, |R2|, |R5| ;  /* 0x4000000502007221 */ /* 0x000fe20000000200 */
[----:B------:R-:W-:Y:S01]  /*04a0*/  @!P1 FSEL R9, RZ, 3.1415927410125732422, P0 ;  /* 0x40490fdbff099808 */ /* 0x000fe20000000000 */
[----:B------:R-:W-:-:S03]  /*04b0*/  IMAD.MOV.U32 R4, RZ, RZ, 0x3f800000 ;  /* 0x3f800000ff047424 */ /* 0x000fc600078e00ff */
[----:B------:R-:W-:Y:S02]  /*04c0*/  FSETP.NAN.AND P0, PT, R0, R0, PT ;  /* 0x000000000000720b */ /* 0x000fe40003f08000 */
[----:B------:R-:W-:Y:S01]  /*04d0*/  LOP3.LUT R9, R9, 0x80000000, R2, 0xb8, !PT ;  /* 0x8000000009097812 */ /* 0x000fe200078eb802 */
[----:B------:R-:W-:-:S03]  /*04e0*/  FFMA R2, R3, -6.2831854820251464844, R4 ;  /* 0xc0c90fdb03027823 */ /* 0x000fc60000000004 */
[----:B------:R-:W-:Y:S01]  /*04f0*/  FSEL R0, R0, R9, P0 ;  /* 0x0000000900007208 */ /* 0x000fe20000000000 */
[----:B------:R-:W-:-:S04]  /*0500*/  FFMA R3, R2, R3, 0.15915493667125701904 ;  /* 0x3e22f98302037423 */ /* 0x000fc80000000003 */
[----:B------:R-:W-:Y:S01]  /*0510*/  FFMA R2, R0, R3, RZ ;  /* 0x0000000300027223 */ /* 0x000fe200000000ff */
[----:B------:R-:W0:Y:S03]  /*0520*/  FCHK P0, R0, 6.2831854820251464844 ;  /* 0x40c90fdb00007902 */ /* 0x000e260000000000 */
[----:B------:R-:W-:-:S04]  /*0530*/  FFMA R4, R2, -6.2831854820251464844, R0 ;  /* 0xc0c90fdb02047823 */ /* 0x000fc80000000000 */
[----:B------:R-:W-:Y:S01]  /*0540*/  FFMA R5, R3, R4, R2 ;  /* 0x0000000403057223 */ /* 0x000fe20000000002 */
[----:B0-----:R-:W-:Y:S06]  /*0550*/  @!P0 BRA `(.L_x_1) ;  /* 0x0000000000108947 */ /* 0x001fec0003800000 */
[----:B------:R-:W-:Y:S01]  /*0560*/  IMAD.MOV.U32 R3, RZ, RZ, 0x40c90fdb ;  /* 0x40c90fdbff037424 */ /* 0x000fe200078e00ff */
[----:B------:R-:W-:-:S07]  /*0570*/  MOV R4, 0x590 ;  /* 0x0000059000047802 */ /* 0x000fce0000000f00 */
[----:B------:R-:W-:Y:S05]  /*0580*/  CALL.REL.NOINC `($__internal_0_$__cuda_sm3x_div_rn_noftz_f32_slowpath) ;  /* 0x0000000000447944 */ /* 0x000fea0003c00000 */
[----:B------:R-:W-:-:S07]  /*0590*/  IMAD.MOV.U32 R5, RZ, RZ, R0 ;  /* 0x000000ffff057224 */ /* 0x000fce00078e0000 */
.L_x_1:
[----:B------:R-:W0:Y:S01]  /*05a0*/  LDCU.64 UR10, c[0x0][0x388] ;  /* 0x00007100ff0a77ac */ /* 0x000e220008000a00 */
[----:B------:R-:W-:Y:S02]  /*05b0*/  IMAD.U32 R2, RZ, RZ, UR8 ;  /* 0x00000008ff027e24 */ /* 0x000fe4000f8e00ff */
[----:B------:R-:W-:Y:S01]  /*05c0*/  IMAD.U32 R3, RZ, RZ, UR9 ;  /* 0x00000009ff037e24 */ /* 0x000fe2000f8e00ff */
[----:B------:R-:W-:-:S04]  /*05d0*/  UIMAD UR6, UR4, UR5, URZ ;  /* 0x00000005040672a4 */ /* 0x000fc8000f8e02ff */
[----:B------:R-:W-:Y:S01]  /*05e0*/  UIADD3 UR7, UP0, UPT, UR6, UR14, URZ ;  /* 0x0000000e06077290 */ /* 0x000fe2000ff1e0ff */
[----:B------:R1:W-:Y:S03]  /*05f0*/  REDG.E.ADD.F32.FTZ.RN.STRONG.GPU desc[UR12][R2.64+0x4], R5 ;  /* 0x00000405020079a6 */ /* 0x0003e6000c12f30c */
[----:B------:R-:W-:Y:S02]  /*0600*/  ULEA.HI.X.SX32 UR6, UR6, URZ, 0x1, UP0 ;  /* 0x000000ff06067291 */ /* 0x000fe400080f0eff */
[----:B0-----:R-:W-:-:S04]  /*0610*/  ULEA UR10, UP0, UR7, UR10, 0x2 ;  /* 0x0000000a070a7291 */ /* 0x001fc8000f8010ff */
[----:B------:R-:W-:Y:S02]  /*0620*/  ULEA.HI.X UR6, UR7, UR11, UR6, 0x2, UP0 ;  /* 0x0000000b07067291 */ /* 0x000fe400080f1406 */
[----:B------:R-:W-:-:S04]  /*0630*/  MOV R6, UR10 ;  /* 0x0000000a00067c02 */ /* 0x000fc80008000f00 */
[----:B------:R-:W-:-:S05]  /*0640*/  IMAD.U32 R7, RZ, RZ, UR6 ;  /* 0x00000006ff077e24 */ /* 0x000fca000f8e00ff */
[----:B------:R-:W2:Y:S02]  /*0650*/  LDG.E R0, desc[UR12][R6.64+0x4] ;  /* 0x0000040c06007981 */ /* 0x000ea4000c1e1900 */
[----:B--2---:R-:W-:-:S13]  /*0660*/  FSETP.GT.AND P0, PT, R0, 1, PT ;  /* 0x3f8000000000780b */ /* 0x004fda0003f04000 */
[----:B-1----:R-:W-:Y:S05]  /*0670*/  @!P0 EXIT ;  /* 0x000000000000894d */ /* 0x002fea0003800000 */
[----:B------:R-:W-:Y:S01]  /*0680*/  STG.E desc[UR12][R6.64+0x4], RZ ;  /* 0x000004ff06007986 */ /* 0x000fe2000c10190c */
[----:B------:R-:W-:Y:S05]  /*0690*/  EXIT ;  /* 0x000000000000794d */ /* 0x000fea0003800000 */
        .weak           $__internal_0_$__cuda_sm3x_div_rn_noftz_f32_slowpath
        .type           $__internal_0_$__cuda_sm3x_div_rn_noftz_f32_slowpath,@function
        .size           $__internal_0_$__cuda_sm3x_div_rn_noftz_f32_slowpath,(.L_x_51 - $__internal_0_$__cuda_sm3x_div_rn_noftz_f32_slowpath)
$__internal_0_$__cuda_sm3x_div_rn_noftz_f32_slowpath:
[--C-:B------:R-:W-:Y:S02]  /*06a0*/  SHF.R.U32.HI R7, RZ, 0x17, R3.reuse ;  /* 0x00000017ff077819 */ /* 0x100fe40000011603 */
[----:B------:R-:W-:Y:S02]  /*06b0*/  SHF.R.U32.HI R6, RZ, 0x17, R0 ;  /* 0x00000017ff067819 */ /* 0x000fe40000011600 */
[----:B------:R-:W-:Y:S01]  /*06c0*/  LOP3.LUT R12, R7, 0xff, RZ, 0xc0, !PT ;  /* 0x000000ff070c7812 */ /* 0x000fe200078ec0ff */
[----:B------:R-:W-:Y:S01]  /*06d0*/  IMAD.MOV.U32 R7, RZ, RZ, R3 ;  /* 0x000000ffff077224 */ /* 0x000fe200078e0003 */
[----:B------:R-:W-:-:S03]  /*06e0*/  LOP3.LUT R10, R6, 0xff, RZ, 0xc0, !PT ;  /* 0x000000ff060a7812 */ /* 0x000fc600078ec0ff */
[----:B------:R-:W-:Y:S02]  /*06f0*/  VIADD R9, R12, 0xffffffff ;  /* 0xffffffff0c097836 */ /* 0x000fe40000000000 */
[----:B------:R-:W-:-:S03]  /*0700*/  VIADD R8, R10, 0xffffffff ;  /* 0xffffffff0a087836 */ /* 0x000fc60000000000 */
[----:B------:R-:W-:-:S04]  /*0710*/  ISETP.GT.U32.AND P0, PT, R9, 0xfd, PT ;  /* 0x000000fd0900780c */ /* 0x000fc80003f04070 */
[----:B------:R-:W-:-:S13]  /*0720*/  ISETP.GT.U32.OR P0, PT, R8, 0xfd, P0 ;  /* 0x000000fd0800780c */ /* 0x000fda0000704470 */
[----:B------:R-:W-:Y:S01]  /*0730*/  @!P0 IMAD.MOV.U32 R6, RZ, RZ, RZ ;  /* 0x000000ffff068224 */ /* 0x000fe200078e00ff */
[----:B------:R-:W-:Y:S06]  /*0740*/  @!P0 BRA `(.L_x_2) ;  /* 0x00000000005c8947 */ /* 0x000fec0003800000 */
[----:B------:R-:W-:Y:S02]  /*0750*/  FSETP.GTU.FTZ.AND P0, PT, |R0|, +INF , PT ;  /* 0x7f8000000000780b */ /* 0x000fe40003f1c200 */
[----:B------:R-:W-:-:S04]  /*0760*/  FSETP.GTU.FTZ.AND P1, PT, |R3|, +INF , PT ;  /* 0x7f8000000300780b */ /* 0x000fc80003f3c200 */
[----:B------:R-:W-:-:S13]  /*0770*/  PLOP3.LUT P0, PT, P0, P1, PT, 0xf8, 0x8f ;  /* 0x00000000008f781c */ /* 0x000fda0000703f70 */
[----:B------:R-:W-:Y:S05]  /*0780*/  @P0 BRA `(.L_x_3) ;  /* 0x0000000400440947 */ /* 0x000fea0003800000 */
[----:B------:R-:W-:-:S13]  /*0790*/  LOP3.LUT P0, RZ, R7, 0x7fffffff, R0, 0xc8, !PT ;  /* 0x7fffffff07ff7812 */ /* 0x000fda000780c800 */
[----:B------:R-:W-:Y:S05]  /*07a0*/  @!P0 BRA `(.L_x_4) ;  /* 0x0000000400348947 */ /* 0x000fea0003800000 */
[C---:B------:R-:W-:Y:S02]  /*07b0*/  FSETP.NEU.FTZ.AND P3, PT, |R0|.reuse, +INF , PT ;  /* 0x7f8000000000780b */ /* 0x040fe40003f7d200 */
[----:B------:R-:W-:Y:S02]  /*07c0*/  FSETP.NEU.FTZ.AND P1, PT, |R3|, +INF , PT ;  /* 0x7f8000000300780b */ /* 0x000fe40003f3d200 */
[----:B------:R-:W-:-:S11]  /*07d0*/  FSETP.NEU.FTZ.AND P0, PT, |R0|, +INF , PT ;  /* 0x7f8000000000780b */ /* 0x000fd60003f1d200 */
[----:B------:R-:W-:Y:S05]  /*07e0*/  @!P1 BRA !P3, `(.L_x_4) ;  /* 0x0000000400249947 */ /* 0x000fea0005800000 */
[----:B------:R-:W-:-:S04]  /*07f0*/  LOP3.LUT P3, RZ, R0, 0x7fffffff, RZ, 0xc0, !PT ;  /* 0x7fffffff00ff7812 */ /* 0x000fc8000786c0ff */
[----:B------:R-:W-:-:S13]  /*0800*/  PLOP3.LUT P1, PT, P1, P3, PT, 0x2f, 0xf2 ;  /* 0x0000000000f2781c */ /* 0x000fda0000f26577 */
[----:B------:R-:W-:Y:S05]  /*0810*/  @P1 BRA `(.L_x_5) ;  /* 0x0000000400101947 */ /* 0x000fea0003800000 */
[----:B------:R-:W-:-:S04]  /*0820*/  LOP3.LUT P1, RZ, R7, 0x7fffffff, RZ, 0xc0, !PT ;  /* 0x7fffffff07ff7812 */ /* 0x000fc8000782c0ff */
[----:B------:R-:W-:-:S13]  /*0830*/  PLOP3.LUT P0, PT, P0, P1, PT, 0x2f, 0xf2 ;  /* 0x0000000000f2781c */ /* 0x000fda0000702577 */
[----:B------:R-:W-:Y:S05]  /*0840*/  @P0 BRA `(.L_x_6) ;  /* 0x0000000000f80947 */ /* 0x000fea0003800000 */
[----:B------:R-:W-:Y:S02]  /*0850*/  ISETP.GE.AND P0, PT, R8, RZ, PT ;  /* 0x000000ff0800720c */ /* 0x000fe40003f06270 */
[----:B------:R-:W-:-:S11]  /*0860*/  ISETP.GE.AND P1, PT, R9, RZ, PT ;  /* 0x000000ff0900720c */ /* 0x000fd60003f26270 */
[----:B------:R-:W-:Y:S01]  /*0870*/  @P0 MOV R6, RZ ;  /* 0x000000ff00060202 */ /* 0x000fe20000000f00 */
[----:B------:R-:W-:Y:S02]  /*0880*/  @!P0 IMAD.MOV.U32 R6, RZ, RZ, -0x40 ;  /* 0xffffffc0ff068424 */ /* 0x000fe400078e00ff */
[----:B------:R-:W-:Y:S01]  /*0890*/  @!P0 FFMA R0, R0, 1.84467440737095516160e+19, RZ ;  /* 0x5f80000000008823 */ /* 0x000fe200000000ff */
[----:B------:R-:W-:Y:S01]  /*08a0*/  @!P1 FFMA R7, R3, 1.84467440737095516160e+19, RZ ;  /* 0x5f80000003079823 */ /* 0x000fe200000000ff */
[----:B------:R-:W-:-:S07]  /*08b0*/  @!P1 VIADD R6, R6, 0x40 ;  /* 0x0000004006069836 */ /* 0x000fce0000000000 */
.L_x_2:
[----:B------:R-:W-:-:S05]  /*08c0*/  LEA R8, R12, 0xc0800000, 0x17 ;  /* 0xc08000000c087811 */ /* 0x000fca00078eb8ff */
[----:B------:R-:W-:Y:S02]  /*08d0*/  IMAD.IADD R8, R7, 0x1, -R8 ;  /* 0x0000000107087824 */ /* 0x000fe400078e0a08 */
[----:B------:R-:W-:Y:S02]  /*08e0*/  VIADD R7, R10, 0xffffff81 ;  /* 0xffffff810a077836 */ /* 0x000fe40000000000 */
[----:B------:R-:W0:Y:S01]  /*08f0*/  MUFU.RCP R9, R8 ;  /* 0x0000000800097308 */ /* 0x000e220000001000 */
[----:B------:R-:W-:Y:S01]  /*0900*/  FADD.FTZ R11, -R8, -RZ ;  /* 0x800000ff080b7221 */ /* 0x000fe20000010100 */
[----:B------:R-:W-:-:S03]  /*0910*/  IMAD R0, R7, -0x800000, R0 ;  /* 0xff80000007007824 */ /* 0x000fc600078e0200 */
[----:B0-----:R-:W-:-:S04]  /*0920*/  FFMA R10, R9, R11, 1 ;  /* 0x3f800000090a7423 */ /* 0x001fc8000000000b */
[----:B------:R-:W-:-:S04]  /*0930*/  FFMA R14, R9, R10, R9 ;  /* 0x0000000a090e7223 */ /* 0x000fc80000000009 */
[----:B------:R-:W-:-:S04]  /*0940*/  FFMA R9, R0, R14, RZ ;  /* 0x0000000e00097223 */ /* 0x000fc800000000ff */
[----:B------:R-:W-:-:S04]  /*0950*/  FFMA R10, R11, R9, R0 ;  /* 0x000000090b0a7223 */ /* 0x000fc80000000000 */
[----:B------:R-:W-:Y:S01]  /*0960*/  FFMA R13, R14, R10, R9 ;  /* 0x0000000a0e0d7223 */ /* 0x000fe20000000009 */
[----:B------:R-:W-:-:S03]  /*0970*/  IADD3 R9, PT, PT, R7, 0x7f, -R12 ;  /* 0x0000007f07097810 */ /* 0x000fc60007ffe80c */
[----:B------:R-:W-:Y:S01]  /*0980*/  FFMA R10, R11, R13, R0 ;  /* 0x0000000d0b0a7223 */ /* 0x000fe20000000000 */
[----:B------:R-:W-:-:S03]  /*0990*/  IADD3 R9, PT, PT, R9, R6, RZ ;  /* 0x0000000609097210 */ /* 0x000fc60007ffe0ff */
[----:B------:R-:W-:-:S05]  /*09a0*/  FFMA R0, R14, R10, R13 ;  /* 0x0000000a0e007223 */ /* 0x000fca000000000d */
[----:B------:R-:W-:-:S04]  /*09b0*/  SHF.R.U32.HI R7, RZ, 0x17, R0 ;  /* 0x00000017ff077819 */ /* 0x000fc80000011600 */
[----:B------:R-:W-:-:S05]  /*09c0*/  LOP3.LUT R7, R7, 0xff, RZ, 0xc0, !PT ;  /* 0x000000ff07077812 */ /* 0x000fca00078ec0ff */
[----:B------:R-:W-:-:S04]  /*09d0*/  IMAD.IADD R11, R7, 0x1, R9 ;  /* 0x00000001070b7824 */ /* 0x000fc800078e0209 */
[----:B------:R-:W-:-:S05]  /*09e0*/  VIADD R6, R11, 0xffffffff ;  /* 0xffffffff0b067836 */ /* 0x000fca0000000000 */
[----:B------:R-:W-:-:S13]  /*09f0*/  ISETP.GE.U32.AND P0, PT, R6, 0xfe, PT ;  /* 0x000000fe0600780c */ /* 0x000fda0003f06070 */
[----:B------:R-:W-:Y:S05]  /*0a00*/  @!P0 BRA `(.L_x_7) ;  /* 0x0000000000808947 */ /* 0x000fea0003800000 */
[----:B------:R-:W-:-:S13]  /*0a10*/  ISETP.GT.AND P0, PT, R11, 0xfe, PT ;  /* 0x000000fe0b00780c */ /* 0x000fda0003f04270 */
[----:B------:R-:W-:Y:S05]  /*0a20*/  @P0 BRA `(.L_x_8) ;  /* 0x00000000006c0947 */ /* 0x000fea0003800000 */
[----:B------:R-:W-:-:S13]  /*0a30*/  ISETP.GE.AND P0, PT, R11, 0x1, PT ;  /* 0x000000010b00780c */ /* 0x000fda0003f06270 */
[----:B------:R-:W-:Y:S05]  /*0a40*/  @P0 BRA `(.L_x_9) ;  /* 0x0000000000980947 */ /* 0x000fea0003800000 */
[----:B------:R-:W-:Y:S02]  /*0a50*/  ISETP.GE.AND P0, PT, R11, -0x18, PT ;  /* 0xffffffe80b00780c */ /* 0x000fe40003f06270 */
[----:B------:R-:W-:-:S11]  /*0a60*/  LOP3.LUT R0, R0, 0x80000000, RZ, 0xc0, !PT ;  /* 0x8000000000007812 */ /* 0x000fd600078ec0ff */
[----:B------:R-:W-:Y:S05]  /*0a70*/  @!P0 BRA `(.L_x_9) ;  /* 0x00000000008c8947 */ /* 0x000fea0003800000 */
[CCC-:B------:R-:W-:Y:S01]  /*0a80*/  FFMA.RZ R6, R14.reuse, R10.reuse, R13.reuse ;  /* 0x0000000a0e067223 */ /* 0x1c0fe2000000c00d */
[C---:B------:R-:W-:Y:S02]  /*0a90*/  VIADD R9, R11.reuse, 0x20 ;  /* 0x000000200b097836 */ /* 0x040fe40000000000 */
[-CC-:B------:R-:W-:Y:S01]  /*0aa0*/  FFMA.RM R7, R14, R10.reuse, R13.reuse ;  /* 0x0000000a0e077223 */ /* 0x180fe2000000400d */
[C---:B------:R-:W-:Y:S02]  /*0ab0*/  ISETP.NE.AND P3, PT, R11.reuse, RZ, PT ;  /* 0x000000ff0b00720c */ /* 0x040fe40003f65270 */
[----:B------:R-:W-:Y:S01]  /*0ac0*/  LOP3.LUT R8, R6, 0x7fffff, RZ, 0xc0, !PT ;  /* 0x007fffff06087812 */ /* 0x000fe200078ec0ff */
[----:B------:R-:W-:Y:S01]  /*0ad0*/  FFMA.RP R6, R14, R10, R13 ;  /* 0x0000000a0e067223 */ /* 0x000fe2000000800d */
[----:B------:R-:W-:Y:S01]  /*0ae0*/  IMAD.MOV R10, RZ, RZ, -R11 ;  /* 0x000000ffff0a7224 */ /* 0x000fe200078e0a0b */
[----:B------:R-:W-:Y:S02]  /*0af0*/  ISETP.NE.AND P1, PT, R11, RZ, PT ;  /* 0x000000ff0b00720c */ /* 0x000fe40003f25270 */
[----:B------:R-:W-:-:S02]  /*0b00*/  LOP3.LUT R8, R8, 0x800000, RZ, 0xfc, !PT ;  /* 0x0080000008087812 */ /* 0x000fc400078efcff */
[----:B------:R-:W-:Y:S02]  /*0b10*/  FSETP.NEU.FTZ.AND P0, PT, R6, R7, PT ;  /* 0x000000070600720b */ /* 0x000fe40003f1d000 */
[----:B------:R-:W-:Y:S02]  /*0b20*/  SHF.L.U32 R9, R8, R9, RZ ;  /* 0x0000000908097219 */ /* 0x000fe400000006ff */
[----:B------:R-:W-:Y:S02]  /*0b30*/  SEL R7, R10, RZ, P3 ;  /* 0x000000ff0a077207 */ /* 0x000fe40001800000 */
[----:B------:R-:W-:Y:S02]  /*0b40*/  ISETP.NE.AND P1, PT, R9, RZ, P1 ;  /* 0x000000ff0900720c */ /* 0x000fe40000f25270 */
[----:B------:R-:W-:Y:S02]  /*0b50*/  SHF.R.U32.HI R7, RZ, R7, R8 ;  /* 0x00000007ff077219 */ /* 0x000fe40000011608 */
[----:B------:R-:W-:-:S02]  /*0b60*/  PLOP3.LUT P0, PT, P0, P1, PT, 0xf8, 0x8f ;  /* 0x00000000008f781c */ /* 0x000fc40000703f70 */
[----:B------:R-:W-:Y:S02]  /*0b70*/  SHF.R.U32.HI R9, RZ, 0x1, R7 ;  /* 0x00000001ff097819 */ /* 0x000fe40000011607 */
[----:B------:R-:W-:-:S04]  /*0b80*/  SEL R6, RZ, 0x1, !P0 ;  /* 0x00000001ff067807 */ /* 0x000fc80004000000 */
[----:B------:R-:W-:-:S04]  /*0b90*/  LOP3.LUT R6, R6, 0x1, R9, 0xf8, !PT ;  /* 0x0000000106067812 */ /* 0x000fc800078ef809 */
[----:B------:R-:W-:-:S04]  /*0ba0*/  LOP3.LUT R6, R6, R7, RZ, 0xc0, !PT ;  /* 0x0000000706067212 */ /* 0x000fc800078ec0ff */
[----:B------:R-:W-:-:S04]  /*0bb0*/  IADD3 R9, PT, PT, R9, R6, RZ ;  /* 0x0000000609097210 */ /* 0x000fc80007ffe0ff */
[----:B------:R-:W-:Y:S01]  /*0bc0*/  LOP3.LUT R0, R9, R0, RZ, 0xfc, !PT ;  /* 0x0000000009007212 */ /* 0x000fe200078efcff */
[----:B------:R-:W-:Y:S06]  /*0bd0*/  BRA `(.L_x_9) ;  /* 0x0000000000347947 */ /* 0x000fec0003800000 */
.L_x_8:
[----:B------:R-:W-:-:S04]  /*0be0*/  LOP3.LUT R0, R0, 0x80000000, RZ, 0xc0, !PT ;  /* 0x8000000000007812 */ /* 0x000fc800078ec0ff */
[----:B------:R-:W-:Y:S01]  /*0bf0*/  LOP3.LUT R0, R0, 0x7f800000, RZ, 0xfc, !PT ;  /* 0x7f80000000007812 */ /* 0x000fe200078efcff */
[----:B------:R-:W-:Y:S06]  /*0c00*/  BRA `(.L_x_9) ;  /* 0x0000000000287947 */ /* 0x000fec0003800000 */
.L_x_7:
[----:B------:R-:W-:Y:S01]  /*0c10*/  IMAD R0, R9, 0x800000, R0 ;  /* 0x0080000009007824 */ /* 0x000fe200078e0200 */
[----:B------:R-:W-:Y:S06]  /*0c20*/  BRA `(.L_x_9) ;  /* 0x0000000000207947 */ /* 0x000fec0003800000 */
.L_x_6:
[----:B------:R-:W-:-:S04]  /*0c30*/  LOP3.LUT R0, R7, 0x80000000, R0, 0x48, !PT ;  /* 0x8000000007007812 */ /* 0x000fc800078e4800 */
[----:B------:R-:W-:Y:S01]  /*0c40*/  LOP3.LUT R0, R0, 0x7f800000, RZ, 0xfc, !PT ;  /* 0x7f80000000007812 */ /* 0x000fe200078efcff */
[----:B------:R-:W-:Y:S06]  /*0c50*/  BRA `(.L_x_9) ;  /* 0x0000000000147947 */ /* 0x000fec0003800000 */
.L_x_5:
[----:B------:R-:W-:Y:S01]  /*0c60*/  LOP3.LUT R0, R7, 0x80000000, R0, 0x48, !PT ;  /* 0x8000000007007812 */ /* 0x000fe200078e4800 */
[----:B------:R-:W-:Y:S06]  /*0c70*/  BRA `(.L_x_9) ;  /* 0x00000000000c7947 */ /* 0x000fec0003800000 */
.L_x_4:
[----:B------:R-:W0:Y:S01]  /*0c80*/  MUFU.RSQ R0, -QNAN ;  /* 0xffc0000000007908 */ /* 0x000e220000001400 */
[----:B------:R-:W-:Y:S05]  /*0c90*/  BRA `(.L_x_9) ;  /* 0x0000000000047947 */ /* 0x000fea0003800000 */
.L_x_3:
[----:B------:R-:W-:-:S07]  /*0ca0*/  FADD.FTZ R0, R0, R3 ;  /* 0x0000000300007221 */ /* 0x000fce0000010000 */
.L_x_9:
[----:B------:R-:W-:Y:S02]  /*0cb0*/  IMAD.MOV.U32 R6, RZ, RZ, R4 ;  /* 0x000000ffff067224 */ /* 0x000fe400078e0004 */
[----:B------:R-:W-:-:S04]  /*0cc0*/  IMAD.MOV.U32 R7, RZ, RZ, 0x0 ;  /* 0x00000000ff077424 */ /* 0x000fc800078e00ff */
[----:B0-----:R-:W-:Y:S05]  /*0cd0*/  RET.REL.NODEC R6 `(_Z8finalizePfS_S_) ;  /* 0xfffffff006c87950 */ /* 0x001fea0003c3ffff */
.L_x_10:
[----:B------:R-:W-:-:S00]  /*0ce0*/  BRA `(.L_x_10) ;  /* 0xfffffffc00fc7947 */ /* 0x000fc0000383ffff */
[----:B------:R-:W-:-:S00]  /*0cf0*/  NOP ;  /* 0x0000000000007918 */ /* 0x000fc00000000000 */
        /* <DEDUP_REMOVED lines=8> */
.L_x_51:


//--------------------- .text._Z11re_redist_hPfS_ --------------------------
	.section	.text._Z11re_redist_hPfS_,"ax",@progbits
	.align	128
        .global         _Z11re_redist_hPfS_
        .type           _Z11re_redist_hPfS_,@function
        .size           _Z11re_redist_hPfS_,(.L_x_54 - _Z11re_redist_hPfS_)
        .other          _Z11re_redist_hPfS_,@"STO_CUDA_ENTRY STV_DEFAULT"
_Z11re_redist_hPfS_:
.text._Z11re_redist_hPfS_:
[----:B------:R-:W-:Y:S08]  /*0000*/  LDC R1, c[0x0][0x37c] ;  /* 0x0000df00ff017b82 */ /* 0x000ff00000000800 */
[----:B------:R-:W0:Y:S01]  /*0010*/  LDC.64 R10, c[0x3][RZ] ;  /* 0x00c00000ff0a7b82 */ /* 0x000e220000000a00 */
[----:B------:R-:W1:Y:S07]  /*0020*/  LDCU.64 UR4, c[0x0][0x358] ;  /* 0x00006b00ff0477ac */ /* 0x000e6e0008000a00 */
[----:B------:R-:W2:Y:S08]  /*0030*/  S2UR UR6, SR_CTAID.X ;  /* 0x00000000000679c3 */ /* 0x000eb00000002500 */
[----:B------:R-:W3:Y:S01]  /*0040*/  LDC.64 R4, c[0x0][0x380] ;  /* 0x0000e000ff047b82 */ /* 0x000ee20000000a00 */
[----:B0-----:R-:W-:-:S04]  /*0050*/  IMAD R0, R11, R10, 0x2 ;  /* 0x000000020b007424 */ /* 0x001fc800078e020a */
[----:B--2---:R-:W-:-:S04]  /*0060*/  IMAD R7, R0, UR6, R0 ;  /* 0x0000000600077c24 */ /* 0x004fc8000f8e0200 */
[----:B---3--:R-:W-:-:S05]  /*0070*/  IMAD.WIDE R2, R7, 0x4, R4 ;  /* 0x0000000407027825 */ /* 0x008fca00078e0204 */
[----:B-1----:R-:W2:Y:S01]  /*0080*/  LDG.E R9, desc[UR4][R2.64] ;  /* 0x0000000402097981 */ /* 0x002ea2000c1e1900 */
[----:B------:R-:W-:-:S04]  /*0090*/  IMAD R7, R11, R10, R7 ;  /* 0x0000000a0b077224 */ /* 0x000fc800078e0207 */
[----:B------:R-:W-:Y:S01]  /*00a0*/  IMAD.WIDE R4, R7, 0x4, R4 ;  /* 0x0000000407047825 */ /* 0x000fe200078e0204 */
[----:B--2---:R-:W-:Y:S04]  /*00b0*/  REDG.E.ADD.F32.FTZ.RN.STRONG.GPU desc[UR4][R2.64+0x4], R9 ;  /* 0x00000409020079a6 */ /* 0x004fe8000c12f304 */
[----:B------:R-:W2:Y:S04]  /*00c0*/  LDG.E R7, desc[UR4][R4.64+0x4] ;  /* 0x0000040404077981 */ /* 0x000ea8000c1e1900 */
[----:B--2---:R-:W-:Y:S01]  /*00d0*/  REDG.E.ADD.F32.FTZ.RN.STRONG.GPU desc[UR4][R4.64], R7 ;  /* 0x00000007040079a6 */ /* 0x004fe2000c12f304 */
[----:B------:R-:W-:Y:S05]  /*00e0*/  EXIT ;  /* 0x000000000000794d */ /* 0x000fea0003800000 */
.L_x_11:
        /* <DEDUP_REMOVED lines=9> */
.L_x_54:


//--------------------- .text._Z11re_redist_wPfS_ --------------------------
	.section	.text._Z11re_redist_wPfS_,"ax",@progbits
	.align	128
        .global         _Z11re_redist_wPfS_
        .type           _Z11re_redist_wPfS_,@function
        .size           _Z11re_redist_wPfS_,(.L_x_55 - _Z11re_redist_wPfS_)
        .other          _Z11re_redist_wPfS_,@"STO_CUDA_ENTRY STV_DEFAULT"
_Z11re_redist_wPfS_:
.text._Z11re_redist_wPfS_:
[----:B------:R-:W-:Y:S01]  /*0000*/  LDC R1, c[0x0][0x37c] ;  /* 0x0000df00ff017b82 */ /* 0x000fe20000000800 */
[----:B------:R-:W0:Y:S07]  /*0010*/  S2R R7, SR_CTAID.X ;  /* 0x0000000000077919 */ /* 0x000e2e0000002500 */
[----:B------:R-:W0:Y:S01]  /*0020*/  LDC.64 R2, c[0x0][0x380] ;  /* 0x0000e000ff027b82 */ /* 0x000e220000000a00 */
[----:B------:R-:W1:Y:S07]  /*0030*/  LDCU.64 UR4, c[0x0][0x358] ;  /* 0x00006b00ff0477ac */ /* 0x000e6e0008000a00 */
[----:B------:R-:W2:Y:S01]  /*0040*/  LDC.64 R10, c[0x3][RZ] ;  /* 0x00c00000ff0a7b82 */ /* 0x000ea20000000a00 */
[----:B0-----:R-:W-:-:S06]  /*0050*/  IMAD.WIDE.U32 R4, R7, 0x4, R2 ;  /* 0x0000000407047825 */ /* 0x001fcc00078e0002 */
[----:B-1----:R-:W3:Y:S01]  /*0060*/  LDG.E R5, desc[UR4][R4.64+0x4] ;  /* 0x0000040404057981 */ /* 0x002ee2000c1e1900 */
[CC--:B--2---:R-:W-:Y:S02]  /*0070*/  IMAD R0, R11.reuse, R10.reuse, R7 ;  /* 0x0000000a0b007224 */ /* 0x0c4fe400078e0207 */
[----:B------:R-:W-:-:S03]  /*0080*/  IMAD R11, R11, R10, 0x2 ;  /* 0x000000020b0b7424 */ /* 0x000fc600078e020a */
[----:B------:R-:W-:Y:S01]  /*0090*/  IADD3 R9, PT, PT, R0, 0x3, RZ ;  /* 0x0000000300097810 */ /* 0x000fe20007ffe0ff */
[----:B------:R-:W-:-:S05]  /*00a0*/  IMAD R6, R11, R11, -R0 ;  /* 0x0000000b0b067224 */ /* 0x000fca00078e0a00 */
[----:B------:R-:W-:-:S05]  /*00b0*/  IADD3 R7, PT, PT, R6, -0x4, RZ ;  /* 0xfffffffc06077810 */ /* 0x000fca0007ffe0ff */
[----:B------:R-:W-:-:S04]  /*00c0*/  IMAD.WIDE R6, R7, 0x4, R2 ;  /* 0x0000000407067825 */ /* 0x000fc800078e0202 */
[----:B------:R-:W-:-:S04]  /*00d0*/  IMAD.WIDE R2, R9, 0x4, R2 ;  /* 0x0000000409027825 */ /* 0x000fc800078e0202 */
[----:B------:R-:W-:Y:S01]  /*00e0*/  IMAD.WIDE R8, R11, 0x4, R6 ;  /* 0x000000040b087825 */ /* 0x000fe200078e0206 */
[----:B---3--:R-:W-:Y:S05]  /*00f0*/  REDG.E.ADD.F32.FTZ.RN.STRONG.GPU desc[UR4][R2.64], R5 ;  /* 0x00000005020079a6 */ /* 0x008fea000c12f304 */
[----:B------:R-:W2:Y:S04]  /*0100*/  LDG.E R9, desc[UR4][R8.64] ;  /* 0x0000000408097981 */ /* 0x000ea8000c1e1900 */
[----:B--2---:R-:W-:Y:S01]  /*0110*/  REDG.E.ADD.F32.FTZ.RN.STRONG.GPU desc[UR4][R6.64], R9 ;  /* 0x00000009060079a6 */ /* 0x004fe2000c12f304 */
[----:B------:R-:W-:Y:S05]  /*0120*/  EXIT ;  /* 0x000000000000794d */ /* 0x000fea0003800000 */
.L_x_12:
        /* <DEDUP_REMOVED lines=13> */
.L_x_55:


//--------------------- .text._Z6redistPfS_S_S_   --------------------------
	.section	.text._Z6redistPfS_S_S_,"ax",@progbits
	.align	128
        .global         _Z6redistPfS_S_S_
        .type           _Z6redistPfS_S_S_,@function
        .size           _Z6redistPfS_S_S_,(.L_x_56 - _Z6redistPfS_S_S_)
        .other          _Z6redistPfS_S_S_,@"STO_CUDA_ENTRY STV_DEFAULT"
_Z6redistPfS_S_S_:
.text._Z6redistPfS_S_S_:
[----:B------:R-:W-:Y:S01]  /*0000*/  LDC R1, c[0x0][0x37c] ;  /* 0x0000df00ff017b82 */ /* 0x000fe20000000800 */
[----:B------:R-:W0:Y:S07]  /*0010*/  S2R R9, SR_CTAID.Y ;  /* 0x0000000000097919 */ /* 0x000e2e0000002600 */
[----:B------:R-:W1:Y:S01]  /*0020*/  LDC.64 R2, c[0x3][RZ] ;  /* 0x00c00000ff027b82 */ /* 0x000e620000000a00 */
[----:B------:R-:W2:Y:S01]  /*0030*/  LDCU.64 UR6, c[0x0][0x390] ;  /* 0x00007200ff0677ac */ /* 0x000ea20008000a00 */
[----:B------:R-:W3:Y:S01]  /*0040*/  S2R R0, SR_CTAID.X ;  /* 0x0000000000007919 */ /* 0x000ee20000002500 */
[----:B------:R-:W4:Y:S01]  /*0050*/  LDCU.64 UR4, c[0x0][0x358] ;  /* 0x00006b00ff0477ac */ /* 0x000f220008000a00 */
[----:B-1----:R-:W-:-:S04]  /*0060*/  IMAD R10, R3, R2, 0x2 ;  /* 0x00000002030a7424 */ /* 0x002fc800078e0202 */
[----:B0-----:R-:W-:-:S05]  /*0070*/  IMAD R11, R10, R9, R10 ;  /* 0x000000090a0b7224 */ /* 0x001fca00078e020a */
[----:B---3--:R-:W-:-:S04]  /*0080*/  IADD3 R17, P0, PT, R11, R0, RZ ;  /* 0x000000000b117210 */ /* 0x008fc80007f1e0ff */
[----:B------:R-:W-:Y:S02]  /*0090*/  LEA.HI.X.SX32 R4, R11, RZ, 0x1, P0 ;  /* 0x000000ff0b047211 */ /* 0x000fe400000f0eff */
[C---:B------:R-:W-:Y:S02]  /*00a0*/  SHF.L.U32 R13, R17.reuse, 0x2, RZ ;  /* 0x00000002110d7819 */ /* 0x040fe400000006ff */
[----:B------:R-:W-:Y:S02]  /*00b0*/  SHF.L.U64.HI R17, R17, 0x2, R4 ;  /* 0x0000000211117819 */ /* 0x000fe40000010204 */
[----:B--2---:R-:W-:-:S04]  /*00c0*/  IADD3 R4, P0, PT, R13, UR6, RZ ;  /* 0x000000060d047c10 */ /* 0x004fc8000ff1e0ff */
[----:B------:R-:W-:-:S05]  /*00d0*/  IADD3.X R5, PT, PT, R17, UR7, RZ, P0, !PT ;  /* 0x0000000711057c10 */ /* 0x000fca00087fe4ff */
[----:B----4-:R-:W2:Y:S01]  /*00e0*/  LDG.E R12, desc[UR4][R4.64+0x4] ;  /* 0x00000404040c7981 */ /* 0x010ea2000c1e1900 */
[----:B------:R-:W-:Y:S01]  /*00f0*/  IADD3 R9, PT, PT, R9, 0x1, RZ ;  /* 0x0000000109097810 */ /* 0x000fe20007ffe0ff */
[----:B------:R-:W-:Y:S01]  /*0100*/  VIADD R8, R0, 0x1 ;  /* 0x0000000100087836 */ /* 0x000fe20000000000 */
[----:B--2---:R-:W-:-:S13]  /*0110*/  FSETP.GT.AND P0, PT, R12, 1, PT ;  /* 0x3f8000000c00780b */ /* 0x004fda0003f04000 */
[----:B------:R-:W-:Y:S05]  /*0120*/  @!P0 BRA `(.L_x_13) ;  /* 0x0000000000648947 */ /* 0x000fea0003800000 */
[----:B------:R-:W0:Y:S01]  /*0130*/  LDCU.64 UR6, c[0x0][0x380] ;  /* 0x00007000ff0677ac */ /* 0x000e220008000a00 */
[----:B------:R-:W1:Y:S01]  /*0140*/  LDC.64 R6, c[0x0][0x380] ;  /* 0x0000e000ff067b82 */ /* 0x000e620000000a00 */
[----:B------:R-:W-:Y:S02]  /*0150*/  IMAD R4, R3, R2, RZ ;  /* 0x0000000203047224 */ /* 0x000fe400078e02ff */
[----:B------:R-:W-:Y:S01]  /*0160*/  FADD R12, -R12, 1 ;  /* 0x3f8000000c0c7421 */ /* 0x000fe20000000100 */
[----:B------:R-:W-:Y:S02]  /*0170*/  IMAD.MOV.U32 R21, RZ, RZ, 0x3f800000 ;  /* 0x3f800000ff157424 */ /* 0x000fe400078e00ff */
[----:B------:R-:W-:Y:S02]  /*0180*/  IADD3 R14, PT, PT, R4, 0x2, RZ ;  /* 0x00000002040e7810 */ /* 0x000fe40007ffe0ff */
[----:B------:R-:W-:-:S03]  /*0190*/  LOP3.LUT R5, RZ, R4, RZ, 0x33, !PT ;  /* 0x00000004ff057212 */ /* 0x000fc600078e33ff */
[----:B------:R-:W-:Y:S01]  /*01a0*/  IMAD.IADD R15, R8, 0x1, R14 ;  /* 0x00000001080f7824 */ /* 0x000fe200078e020e */
[----:B------:R-:W-:Y:S02]  /*01b0*/  IADD3 R16, PT, PT, R5, R0, RZ ;  /* 0x0000000005107210 */ /* 0x000fe40007ffe0ff */
[----:B0-----:R-:W-:-:S03]  /*01c0*/  IADD3 R4, P0, PT, R13, UR6, RZ ;  /* 0x000000060d047c10 */ /* 0x001fc6000ff1e0ff */
[-C--:B------:R-:W-:Y:S01]  /*01d0*/  IMAD R19, R9, R14.reuse, R16 ;  /* 0x0000000e09137224 */ /* 0x080fe200078e0210 */
[----:B------:R-:W-:Y:S01]  /*01e0*/  IADD3 R13, PT, PT, R0, 0x2, R11 ;  /* 0x00000002000d7810 */ /* 0x000fe20007ffe00b */
[----:B------:R-:W-:Y:S01]  /*01f0*/  FMUL R11, R12, 0.25 ;  /* 0x3e8000000c0b7820 */ /* 0x000fe20000400000 */
[----:B------:R-:W-:Y:S01]  /*0200*/  IADD3.X R5, PT, PT, R17, UR7, RZ, P0, !PT ;  /* 0x0000000711057c10 */ /* 0x000fe200087fe4ff */
[CC--:B------:R-:W-:Y:S02]  /*0210*/  IMAD R17, R9.reuse, R14.reuse, R15 ;  /* 0x0000000e09117224 */ /* 0x0c0fe400078e020f */
[----:B------:R-:W-:Y:S02]  /*0220*/  IMAD R15, R9, R14, R0 ;  /* 0x0000000e090f7224 */ /* 0x000fe400078e0200 */
[--C-:B-1----:R-:W-:Y:S01]  /*0230*/  IMAD.WIDE R12, R13, 0x4, R6.reuse ;  /* 0x000000040d0c7825 */ /* 0x102fe200078e0206 */
[----:B------:R0:W-:Y:S03]  /*0240*/  STG.E desc[UR4][R4.64+0x4], R21 ;  /* 0x0000041504007986 */ /* 0x0001e6000c101904 */
[--C-:B------:R-:W-:Y:S01]  /*0250*/  IMAD.WIDE R14, R15, 0x4, R6.reuse ;  /* 0x000000040f0e7825 */ /* 0x100fe200078e0206 */
[----:B------:R0:W-:Y:S03]  /*0260*/  REDG.E.ADD.F32.FTZ.RN.STRONG.GPU desc[UR4][R12.64], R11 ;  /* 0x0000000b0c0079a6 */ /* 0x0001e6000c12f304 */
[--C-:B------:R-:W-:Y:S01]  /*0270*/  IMAD.WIDE R16, R17, 0x4, R6.reuse ;  /* 0x0000000411107825 */ /* 0x100fe200078e0206 */
[----:B------:R0:W-:Y:S03]  /*0280*/  REDG.E.ADD.F32.FTZ.RN.STRONG.GPU desc[UR4][R14.64], R11 ;  /* 0x0000000b0e0079a6 */ /* 0x0001e6000c12f304 */
[----:B------:R-:W-:Y:S01]  /*0290*/  IMAD.WIDE R6, R19, 0x4, R6 ;  /* 0x0000000413067825 */ /* 0x000fe200078e0206 */
[----:B------:R0:W-:Y:S04]  /*02a0*/  REDG.E.ADD.F32.FTZ.RN.STRONG.GPU desc[UR4][R16.64], R11 ;  /* 0x0000000b100079a6 */ /* 0x0001e8000c12f304 */
[----:B------:R0:W-:Y:S02]  /*02b0*/  REDG.E.ADD.F32.FTZ.RN.STRONG.GPU desc[UR4][R6.64], R11 ;  /* 0x0000000b060079a6 */ /* 0x0001e4000c12f304 */
.L_x_13:
[----:B------:R-:W1:Y:S01]  /*02c0*/  LDCU.64 UR6, c[0x0][0x398] ;  /* 0x00007300ff0677ac */ /* 0x000e620008000a00 */
[----:B0-----:R-:W-:-:S05]  /*02d0*/  IMAD R7, R9, R10, RZ ;  /* 0x0000000a09077224 */ /* 0x001fca00078e02ff */
[----:B------:R-:W-:-:S04]  /*02e0*/  IADD3 R11, P0, PT, R7, R0, RZ ;  /* 0x00000000070b7210 */ /* 0x000fc80007f1e0ff */
[----:B------:R-:W-:Y:S02]  /*02f0*/  LEA.HI.X.SX32 R4, R7, RZ, 0x1, P0 ;  /* 0x000000ff07047211 */ /* 0x000fe400000f0eff */
[C---:B------:R-:W-:Y:S02]  /*0300*/  SHF.L.U32 R10, R11.reuse, 0x2, RZ ;  /* 0x000000020b0a7819 */ /* 0x040fe400000006ff */
[----:B------:R-:W-:Y:S02]  /*0310*/  SHF.L.U64.HI R11, R11, 0x2, R4 ;  /* 0x000000020b0b7819 */ /* 0x000fe40000010204 */
[----:B-1----:R-:W-:-:S04]  /*0320*/  IADD3 R4, P0, PT, R10, UR6, RZ ;  /* 0x000000060a047c10 */ /* 0x002fc8000ff1e0ff */
[----:B------:R-:W-:-:S05]  /*0330*/  IADD3.X R5, PT, PT, R11, UR7, RZ, P0, !PT ;  /* 0x000000070b057c10 */ /* 0x000fca00087fe4ff */
[----:B------:R-:W2:Y:S02]  /*0340*/  LDG.E R6, desc[UR4][R4.64+0x4] ;  /* 0x0000040404067981 */ /* 0x000ea4000c1e1900 */
[----:B--2---:R-:W-:-:S13]  /*0350*/  FSETP.GT.AND P0, PT, R6, 1, PT ;  /* 0x3f8000000600780b */ /* 0x004fda0003f04000 */
[----:B------:R-:W-:Y:S05]  /*0360*/  @!P0 EXIT ;  /* 0x000000000000894d */ /* 0x000fea0003800000 */
[----:B------:R-:W0:Y:S01]  /*0370*/  LDC.64 R4, c[0x0][0x388] ;  /* 0x0000e200ff047b82 */ /* 0x000e220000000a00 */
[----:B------:R-:W1:Y:S01]  /*0380*/  LDCU.64 UR6, c[0x0][0x388] ;  /* 0x00007100ff0677ac */ /* 0x000e620008000a00 */
[----:B------:R-:W-:Y:S02]  /*0390*/  IMAD R2, R3, R2, RZ ;  /* 0x0000000203027224 */ /* 0x000fe400078e02ff */
[----:B------:R-:W-:Y:S01]  /*03a0*/  FADD R6, -R6, 1 ;  /* 0x3f80000006067421 */ /* 0x000fe20000000100 */
[----:B------:R-:W-:Y:S01]  /*03b0*/  IADD3 R7, PT, PT, R0, 0x2, R7 ;  /* 0x0000000200077810 */ /* 0x000fe20007ffe007 */
[----:B------:R-:W-:Y:S01]  /*03c0*/  HFMA2 R15, -RZ, RZ, 1.875, 0 ;  /* 0x3f800000ff0f7431 */ /* 0x000fe200000001ff */
[----:B------:R-:W-:Y:S01]  /*03d0*/  IADD3 R12, PT, PT, R2, 0x2, RZ ;  /* 0x00000002020c7810 */ /* 0x000fe20007ffe0ff */
[----:B------:R-:W-:Y:S01]  /*03e0*/  FMUL R13, R6, 0.25 ;  /* 0x3e800000060d7820 */ /* 0x000fe20000400000 */
[----:B------:R-:W-:-:S03]  /*03f0*/  LOP3.LUT R3, RZ, R2, RZ, 0x33, !PT ;  /* 0x00000002ff037212 */ /* 0x000fc600078e33ff */
[----:B------:R-:W-:Y:S01]  /*0400*/  IMAD.IADD R8, R8, 0x1, R12 ;  /* 0x0000000108087824 */ /* 0x000fe200078e020c */
[----:B------:R-:W-:Y:S01]  /*0410*/  IADD3 R3, PT, PT, R3, R0, RZ ;  /* 0x0000000003037210 */ /* 0x000fe20007ffe0ff */
[CC--:B------:R-:W-:Y:S02]  /*0420*/  IMAD R17, R9.reuse, R12.reuse, R0 ;  /* 0x0000000c09117224 */ /* 0x0c0fe400078e0200 */
[CC--:B------:R-:W-:Y:S02]  /*0430*/  IMAD R19, R9.reuse, R12.reuse, R8 ;  /* 0x0000000c09137224 */ /* 0x0c0fe400078e0208 */
[----:B------:R-:W-:Y:S01]  /*0440*/  IMAD R21, R9, R12, R3 ;  /* 0x0000000c09157224 */ /* 0x000fe200078e0203 */
[----:B-1----:R-:W-:-:S04]  /*0450*/  IADD3 R2, P0, PT, R10, UR6, RZ ;  /* 0x000000060a027c10 */ /* 0x002fc8000ff1e0ff */
[----:B------:R-:W-:Y:S01]  /*0460*/  IADD3.X R3, PT, PT, R11, UR7, RZ, P0, !PT ;  /* 0x000000070b037c10 */ /* 0x000fe200087fe4ff */
[----:B0-----:R-:W-:-:S04]  /*0470*/  IMAD.WIDE R6, R7, 0x4, R4 ;  /* 0x0000000407067825 */ /* 0x001fc800078e0204 */
[--C-:B------:R-:W-:Y:S01]  /*0480*/  IMAD.WIDE R8, R17, 0x4, R4.reuse ;  /* 0x0000000411087825 */ /* 0x100fe200078e0204 */
[----:B------:R-:W-:Y:S03]  /*0490*/  STG.E desc[UR4][R2.64+0x4], R15 ;  /* 0x0000040f02007986 */ /* 0x000fe6000c101904 */
[--C-:B------:R-:W-:Y:S01]  /*04a0*/  IMAD.WIDE R10, R19, 0x4, R4.reuse ;  /* 0x00000004130a7825 */ /* 0x100fe200078e0204 */
[----:B------:R-:W-:Y:S03]  /*04b0*/  REDG.E.ADD.F32.FTZ.RN.STRONG.GPU desc[UR4][R6.64], R13 ;  /* 0x0000000d060079a6 */ /* 0x000fe6000c12f304 */
[----:B------:R-:W-:Y:S01]  /*04c0*/  IMAD.WIDE R4, R21, 0x4, R4 ;  /* 0x0000000415047825 */ /* 0x000fe200078e0204 */
[----:B------:R-:W-:Y:S04]  /*04d0*/  REDG.E.ADD.F32.FTZ.RN.STRONG.GPU desc[UR4][R8.64], R13 ;  /* 0x0000000d080079a6 */ /* 0x000fe8000c12f304 */
[----:B------:R-:W-:Y:S04]  /*04e0*/  REDG.E.ADD.F32.FTZ.RN.STRONG.GPU desc[UR4][R10.64], R13 ;  /* 0x0000000d0a0079a6 */ /* 0x000fe8000c12f304 */
[----:B------:R-:W-:Y:S01]  /*04f0*/  REDG.E.ADD.F32.FTZ.RN.STRONG.GPU desc[UR4][R4.64], R13 ;  /* 0x0000000d040079a6 */ /* 0x000fe2000c12f304 */
[----:B------:R-:W-:Y:S05]  /*0500*/  EXIT ;  /* 0x000000000000794d */ /* 0x000fea0003800000 */
.L_x_14:
        /* <DEDUP_REMOVED lines=15> */
.L_x_56:


//--------------------- .text._Z17recalc_magnitudesPfS_S_S_S_S_ --------------------------
	.section	.text._Z17recalc_magnitudesPfS_S_S_S_S_,"ax",@progbits
	.align	128
        .global         _Z17recalc_magnitudesPfS_S_S_S_S_
        .type           _Z17recalc_magnitudesPfS_S_S_S_S_,@function
        .size           _Z17recalc_magnitudesPfS_S_S_S_S_,(.L_x_52 - _Z17recalc_magnitudesPfS_S_S_S_S_)
        .other          _Z17recalc_magnitudesPfS_S_S_S_S_,@"STO_CUDA_ENTRY STV_DEFAULT"
_Z17recalc_magnitudesPfS_S_S_S_S_:
.text._Z17recalc_magnitudesPfS_S_S_S_S_:
[----:B------:R-:W-:Y:S08]  /*0000*/  LDC R1, c[0x0][0x37c] ;  /* 0x0000df00ff017b82 */ /* 0x000ff00000000800 */
[----:B------:R-:W0:Y:S01]  /*0010*/  S2UR UR6, SR_CTAID.Y ;  /* 0x00000000000679c3 */ /* 0x000e220000002600 */
[----:B------:R-:W1:Y:S01]  /*0020*/  LDCU.64 UR8, c[0x3][URZ] ;  /* 0x00c00000ff0877ac */ /* 0x000e620008000a00 */
[----:B------:R-:W2:Y:S06]  /*0030*/  LDCU.128 UR12, c[0x0][0x380] ;  /* 0x00007000ff0c77ac */ /* 0x000eac0008000c00 */
        /* <DEDUP_REMOVED lines=8> */
[----:B--2---:R-:W-:Y:S02]  /*00c0*/  UIADD3 UR4, UP1, UPT, UR16, UR14, URZ ;  /* 0x0000000e10047290 */ /* 0x004fe4000ff3e0ff */
[----:B------:R-:W-:Y:S02]  /*00d0*/  UIADD3 UR6, UP0, UPT, UR16, UR12, URZ ;  /* 0x0000000c10067290 */ /* 0x000fe4000ff1e0ff */
[----:B------:R-:W-:-:S02]  /*00e0*/  UIADD3.X UR5, UPT, UPT, UR8, UR15, URZ, UP1, !UPT ;  /* 0x0000000f08057290 */ /* 0x000fc40008ffe4ff */
[----:B------:R-:W-:Y:S01]  /*00f0*/  UIADD3.X UR7, UPT, UPT, UR8, UR13, URZ, UP0, !UPT ;  /* 0x0000000d08077290 */ /* 0x000fe200087fe4ff */
[----:B------:R-:W-:Y:S02]  /*0100*/  MOV R4, UR4 ;  /* 0x0000000400047c02 */ /* 0x000fe40008000f00 */
[----:B------:R-:W-:Y:S02]  /*0110*/  MOV R2, UR6 ;  /* 0x0000000600027c02 */ /* 0x000fe40008000f00 */
[----:B------:R-:W-:Y:S02]  /*0120*/  MOV R5, UR5 ;  /* 0x0000000500057c02 */ /* 0x000fe40008000f00 */
[----:B------:R-:W-:-:S03]  /*0130*/  MOV R3, UR7 ;  /* 0x0000000700037c02 */ /* 0x000fc60008000f00 */
[----:B----4-:R-:W2:Y:S04]  /*0140*/  LDG.E R4, desc[UR10][R4.64+0x4] ;  /* 0x0000040a04047981 */ /* 0x010ea8000c1e1900 */
[----:B------:R-:W3:Y:S01]  /*0150*/  LDG.E R0, desc[UR10][R2.64+0x4] ;  /* 0x0000040a02007981 */ /* 0x000ee2000c1e1900 */
[----:B--2---:R-:W-:-:S04]  /*0160*/  FMUL R7, R4, R4 ;  /* 0x0000000404077220 */ /* 0x004fc80000400000 */
[----:B---3--:R-:W-:-:S04]  /*0170*/  FFMA R0, R0, R0, R7 ;  /* 0x0000000000007223 */ /* 0x008fc80000000007 */
[----:B------:R-:W-:Y:S01]  /*0180*/  VIADD R6, R0, 0xf3000000 ;  /* 0xf300000000067836 */ /* 0x000fe20000000000 */
[----:B------:R0:W1:Y:S04]  /*0190*/  MUFU.RSQ R7, R0 ;  /* 0x0000000000077308 */ /* 0x0000680000001400 */
[----:B------:R-:W-:-:S13]  /*01a0*/  ISETP.GT.U32.AND P0, PT, R6, 0x727fffff, PT ;  /* 0x727fffff0600780c */ /* 0x000fda0003f04070 */
[----:B01----:R-:W-:Y:S05]  /*01b0*/  @!P0 BRA `(.L_x_15) ;  /* 0x0000000000108947 */ /* 0x003fea0003800000 */
[----:B------:R-:W-:-:S07]  /*01c0*/  MOV R8, 0x1e0 ;  /* 0x000001e000087802 */ /* 0x000fce0000000f00 */
[----:B------:R-:W-:Y:S05]  /*01d0*/  CALL.REL.NOINC `($__internal_1_$__cuda_sm20_sqrt_rn_f32_slowpath) ;  /* 0x0000000000b87944 */ /* 0x000fea0003c00000 */
[----:B------:R-:W-:Y:S01]  /*01e0*/  MOV R7, R6 ;  /* 0x0000000600077202 */ /* 0x000fe20000000f00 */
[----:B------:R-:W-:Y:S06]  /*01f0*/  BRA `(.L_x_16) ;  /* 0x0000000000107947 */ /* 0x000fec0003800000 */
.L_x_15:
[----:B------:R-:W-:Y:S01]  /*0200*/  FMUL.FTZ R5, R0, R7 ;  /* 0x0000000700057220 */ /* 0x000fe20000410000 */
[----:B------:R-:W-:-:S03]  /*0210*/  FMUL.FTZ R7, R7, 0.5 ;  /* 0x3f00000007077820 */ /* 0x000fc60000410000 */
[----:B------:R-:W-:-:S04]  /*0220*/  FFMA R0, -R5, R5, R0 ;  /* 0x0000000505007223 */ /* 0x000fc80000000100 */
[----:B------:R-:W-:-:S07]  /*0230*/  FFMA R7, R0, R7, R5 ;  /* 0x0000000700077223 */ /* 0x000fce0000000005 */
.L_x_16:
[----:B------:R-:W0:Y:S01]  /*0240*/  LDCU.64 UR6, c[0x0][0x3a0] ;  /* 0x00007400ff0677ac */ /* 0x000e220008000a00 */
[----:B------:R-:W1:Y:S01]  /*0250*/  LDCU.128 UR12, c[0x0][0x390] ;  /* 0x00007200ff0c77ac */ /* 0x000e620008000c00 */
[----:B0-----:R-:W-:Y:S02]  /*0260*/  UIADD3 UR6, UP1, UPT, UR16, UR6, URZ ;  /* 0x0000000610067290 */ /* 0x001fe4000ff3e0ff */
[----:B-1----:R-:W-:Y:S02]  /*0270*/  UIADD3 UR4, UP0, UPT, UR16, UR14, URZ ;  /* 0x0000000e10047290 */ /* 0x002fe4000ff1e0ff */
[----:B------:R-:W-:Y:S02]  /*0280*/  UIADD3.X UR7, UPT, UPT, UR8, UR7, URZ, UP1, !UPT ;  /* 0x0000000708077290 */ /* 0x000fe40008ffe4ff */
[----:B------:R-:W-:Y:S01]  /*0290*/  MOV R8, UR6 ;  /* 0x0000000600087c02 */ /* 0x000fe20008000f00 */
[----:B------:R-:W-:Y:S02]  /*02a0*/  UIADD3 UR9, UP1, UPT, UR16, UR12, URZ ;  /* 0x0000000c10097290 */ /* 0x000fe4000ff3e0ff */
[----:B------:R-:W-:Y:S01]  /*02b0*/  UIADD3.X UR5, UPT, UPT, UR8, UR15, URZ, UP0, !UPT ;  /* 0x0000000f08057290 */ /* 0x000fe200087fe4ff */
[----:B------:R-:W-:Y:S01]  /*02c0*/  IMAD.U32 R10, RZ, RZ, UR4 ;  /* 0x00000004ff0a7e24 */ /* 0x000fe2000f8e00ff */
[----:B------:R-:W-:Y:S01]  /*02d0*/  UIADD3.X UR6, UPT, UPT, UR8, UR13, URZ, UP1, !UPT ;  /* 0x0000000d08067290 */ /* 0x000fe20008ffe4ff */
[----:B------:R-:W-:-:S02]  /*02e0*/  MOV R9, UR7 ;  /* 0x0000000700097c02 */ /* 0x000fc40008000f00 */
[----:B------:R-:W-:Y:S02]  /*02f0*/  MOV R4, UR9 ;  /* 0x0000000900047c02 */ /* 0x000fe40008000f00 */
[----:B------:R-:W-:Y:S01]  /*0300*/  MOV R11, UR5 ;  /* 0x00000005000b7c02 */ /* 0x000fe20008000f00 */
[----:B------:R0:W-:Y:S01]  /*0310*/  STG.E desc[UR10][R8.64+0x4], R7 ;  /* 0x0000040708007986 */ /* 0x0001e2000c10190a */
[----:B------:R-:W-:-:S03]  /*0320*/  MOV R5, UR6 ;  /* 0x0000000600057c02 */ /* 0x000fc60008000f00 */
[----:B------:R-:W2:Y:S04]  /*0330*/  LDG.E R10, desc[UR10][R10.64+0x4] ;  /* 0x0000040a0a0a7981 */ /* 0x000ea8000c1e1900 */
        /* <DEDUP_REMOVED lines=11> */
.L_x_17:
[----:B------:R-:W-:Y:S01]  /*03f0*/  FMUL.FTZ R11, R0, R13 ;  /* 0x0000000d000b7220 */ /* 0x000fe20000410000 */
[----:B------:R-:W-:-:S03]  /*0400*/  FMUL.FTZ R13, R13, 0.5 ;  /* 0x3f0000000d0d7820 */ /* 0x000fc60000410000 */
[----:B------:R-:W-:-:S04]  /*0410*/  FFMA R0, -R11, R11, R0 ;  /* 0x0000000b0b007223 */ /* 0x000fc80000000100 */
[----:B------:R-:W-:-:S07]  /*0420*/  FFMA R11, R0, R13, R11 ;  /* 0x0000000d000b7223 */ /* 0x000fce000000000b */
.L_x_18:
[----:B------:R-:W0:Y:S02]  /*0430*/  LDCU.64 UR4, c[0x0][0x3a8] ;  /* 0x00007500ff0477ac */ /* 0x000e240008000a00 */
[----:B0-----:R-:W-:-:S04]  /*0440*/  UIADD3 UR4, UP0, UPT, UR16, UR4, URZ ;  /* 0x0000000410047290 */ /* 0x001fc8000ff1e0ff */
[----:B------:R-:W-:Y:S02]  /*0450*/  UIADD3.X UR5, UPT, UPT, UR8, UR5, URZ, UP0, !UPT ;  /* 0x0000000508057290 */ /* 0x000fe400087fe4ff */
[----:B------:R-:W-:-:S04]  /*0460*/  MOV R8, UR4 ;  /* 0x0000000400087c02 */ /* 0x000fc80008000f00 */
[----:B------:R-:W-:-:S05]  /*0470*/  MOV R9, UR5 ;  /* 0x0000000500097c02 */ /* 0x000fca0008000f00 */
[----:B------:R-:W-:Y:S04]  /*0480*/  STG.E desc[UR10][R8.64+0x4], R11 ;  /* 0x0000040b08007986 */ /* 0x000fe8000c10190a */
[----:B------:R-:W-:Y:S04]  /*0490*/  STG.E desc[UR10][R2.64+0x4], R7 ;  /* 0x0000040702007986 */ /* 0x000fe8000c10190a */
[----:B------:R-:W-:Y:S01]  /*04a0*/  STG.E desc[UR10][R4.64+0x4], R11 ;  /* 0x0000040b04007986 */ /* 0x000fe2000c10190a */
[----:B------:R-:W-:Y:S05]  /*04b0*/  EXIT ;  /* 0x000000000000794d */ /* 0x000fea0003800000 */
        .weak           $__internal_1_$__cuda_sm20_sqrt_rn_f32_slowpath
        .type           $__internal_1_$__cuda_sm20_sqrt_rn_f32_slowpath,@function
        .size           $__internal_1_$__cuda_sm20_sqrt_rn_f32_slowpath,(.L_x_52 - $__internal_1_$__cuda_sm20_sqrt_rn_f32_slowpath)
$__internal_1_$__cuda_sm20_sqrt_rn_f32_slowpath:
[----:B------:R-:W-:-:S13]  /*04c0*/  LOP3.LUT P0, RZ, R0, 0x7fffffff, RZ, 0xc0, !PT ;  /* 0x7fffffff00ff7812 */ /* 0x000fda000780c0ff */
[----:B------:R-:W-:Y:S01]  /*04d0*/  @!P0 IMAD.MOV.U32 R6, RZ, RZ, R0 ;  /* 0x000000ffff068224 */ /* 0x000fe200078e0000 */
[----:B------:R-:W-:Y:S06]  /*04e0*/  @!P0 BRA `(.L_x_19) ;  /* 0x0000000000448947 */ /* 0x000fec0003800000 */
[----:B------:R-:W-:-:S13]  /*04f0*/  FSETP.GEU.FTZ.AND P0, PT, R0, RZ, PT ;  /* 0x000000ff0000720b */ /* 0x000fda0003f1e000 */
[----:B------:R-:W-:Y:S01]  /*0500*/  @!P0 MOV R6, 0x7fffffff ;  /* 0x7fffffff00068802 */ /* 0x000fe20000000f00 */
[----:B------:R-:W-:Y:S06]  /*0510*/  @!P0 BRA `(.L_x_19) ;  /* 0x0000000000388947 */ /* 0x000fec0003800000 */
[----:B------:R-:W-:-:S13]  /*0520*/  FSETP.GTU.FTZ.AND P0, PT, |R0|, +INF , PT ;  /* 0x7f8000000000780b */ /* 0x000fda0003f1c200 */
[----:B------:R-:W-:Y:S01]  /*0530*/  @P0 FADD.FTZ R6, R0, 1 ;  /* 0x3f80000000060421 */ /* 0x000fe20000010000 */
[----:B------:R-:W-:Y:S06]  /*0540*/  @P0 BRA `(.L_x_19) ;  /* 0x00000000002c0947 */ /* 0x000fec0003800000 */
[----:B------:R-:W-:-:S13]  /*0550*/  FSETP.NEU.FTZ.AND P0, PT, |R0|, +INF , PT ;  /* 0x7f8000000000780b */ /* 0x000fda0003f1d200 */
[----:B------:R-:W-:Y:S01]  /*0560*/  @!P0 MOV R6, R0 ;  /* 0x0000000000068202 */ /* 0x000fe20000000f00 */
[----:B------:R-:W-:Y:S06]  /*0570*/  @!P0 BRA `(.L_x_19) ;  /* 0x0000000000208947 */ /* 0x000fec0003800000 */
[----:B------:R-:W-:-:S04]  /*0580*/  FFMA R0, R0, 1.84467440737095516160e+19, RZ ;  /* 0x5f80000000007823 */ /* 0x000fc800000000ff */
[----:B------:R-:W0:Y:S02]  /*0590*/  MUFU.RSQ R9, R0 ;  /* 0x0000000000097308 */ /* 0x000e240000001400 */
[----:B0-----:R-:W-:Y:S01]  /*05a0*/  FMUL.FTZ R11, R0, R9 ;  /* 0x00000009000b7220 */ /* 0x001fe20000410000 */
[----:B------:R-:W-:-:S03]  /*05b0*/  FMUL.FTZ R9, R9, 0.5 ;  /* 0x3f00000009097820 */ /* 0x000fc60000410000 */
[----:B------:R-:W-:-:S04]  /*05c0*/  FADD.FTZ R6, -R11, -RZ ;  /* 0x800000ff0b067221 */ /* 0x000fc80000010100 */
[----:B------:R-:W-:-:S04]  /*05d0*/  FFMA R6, R11, R6, R0 ;  /* 0x000000060b067223 */ /* 0x000fc80000000000 */
[----:B------:R-:W-:-:S04]  /*05e0*/  FFMA R6, R6, R9, R11 ;  /* 0x0000000906067223 */ /* 0x000fc8000000000b */
[----:B------:R-:W-:-:S07]  /*05f0*/  FMUL.FTZ R6, R6, 2.3283064365386962891e-10 ;  /* 0x2f80000006067820 */ /* 0x000fce0000410000 */
.L_x_19:
[----:B------:R-:W-:-:S04]  /*0600*/  HFMA2 R9, -RZ, RZ, 0, 0 ;  /* 0x00000000ff097431 */ /* 0x000fc800000001ff */
[----:B------:R-:W-:Y:S05]  /*0610*/  RET.REL.NODEC R8 `(_Z17recalc_magnitudesPfS_S_S_S_S_) ;  /* 0xfffffff808787950 */ /* 0x000fea0003c3ffff */
.L_x_20:
        /* <DEDUP_REMOVED lines=14> */
.L_x_52:


//--------------------- .text._Z15calc_componentsPfS_S_S_S_S_S_ --------------------------
	.section	.text._Z15calc_componentsPfS_S_S_S_S_S_,"ax",@progbits
	.align	128
        .global         _Z15calc_componentsPfS_S_S_S_S_S_
        .type           _Z15calc_componentsPfS_S_S_S_S_S_,@function
        .size           _Z15calc_componentsPfS_S_S_S_S_S_,(.L_x_58 - _Z15calc_componentsPfS_S_S_S_S_S_)
        .other          _Z15calc_componentsPfS_S_S_S_S_S_,@"STO_CUDA_ENTRY STV_DEFAULT"
_Z15calc_componentsPfS_S_S_S_S_S_:
.text._Z15calc_componentsPfS_S_S_S_S_S_:
        /* <DEDUP_REMOVED lines=14> */
[----:B------:R-:W-:-:S04]  /*00e0*/  IMAD.U32 R2, RZ, RZ, UR4 ;  /* 0x00000004ff027e24 */ /* 0x000fc8000f8e00ff */
[----:B------:R-:W-:-:S05]  /*00f0*/  IMAD.U32 R3, RZ, RZ, UR5 ;  /* 0x00000005ff037e24 */ /* 0x000fca000f8e00ff */
[----:B----4-:R-:W2:Y:S02]  /*0100*/  LDG.E R5, desc[UR14][R2.64+0x4] ;  /* 0x0000040e02057981 */ /* 0x010ea4000c1e1900 */
[----:B--2---:R-:W-:-:S04]  /*0110*/  FADD R4, R5, R5 ;  /* 0x0000000505047221 */ /* 0x004fc80000000000 */
[----:B------:R-:W-:-:S04]  /*0120*/  FMUL R4, R4, 3.1415927410125732422 ;  /* 0x40490fdb04047820 */ /* 0x000fc80000400000 */
[C---:B------:R-:W-:Y:S01]  /*0130*/  FMUL R0, R4.reuse, 0.63661974668502807617 ;  /* 0x3f22f98304007820 */ /* 0x040fe20000400000 */
[----:B------:R-:W-:-:S04]  /*0140*/  FSETP.GE.AND P0, PT, |R4|, 105615, PT ;  /* 0x47ce47800400780b */ /* 0x000fc80003f06200 */
[----:B------:R-:W-:Y:S01]  /*0150*/  P2R R8, PR, RZ, 0x1 ;  /* 0x00000001ff087803 */ /* 0x000fe20000000000 */
[----:B------:R-:W0:Y:S02]  /*0160*/  F2I.NTZ R0, R0 ;  /* 0x0000000000007305 */ /* 0x000e240000203100 */
[----:B0-----:R-:W-:-:S05]  /*0170*/  I2FP.F32.S32 R7, R0 ;  /* 0x0000000000077245 */ /* 0x001fca0000201400 */
[----:B------:R-:W-:-:S04]  /*0180*/  FFMA R6, R7, -1.5707962512969970703, R4 ;  /* 0xbfc90fda07067823 */ /* 0x000fc80000000004 */
[----:B------:R-:W-:-:S04]  /*0190*/  FFMA R6, R7, -7.5497894158615963534e-08, R6 ;  /* 0xb3a2216807067823 */ /* 0x000fc80000000006 */
[----:B------:R-:W-:Y:S01]  /*01a0*/  FFMA R6, R7, -5.3903029534742383927e-15, R6 ;  /* 0xa7c234c507067823 */ /* 0x000fe20000000006 */
[----:B------:R-:W-:-:S03]  /*01b0*/  IMAD.MOV.U32 R7, RZ, RZ, R0 ;  /* 0x000000ffff077224 */ /* 0x000fc600078e0000 */
[----:B------:R-:W-:Y:S01]  /*01c0*/  IMAD.MOV.U32 R10, RZ, RZ, R6 ;  /* 0x000000ffff0a7224 */ /* 0x000fe200078e0006 */
[----:B------:R-:W-:Y:S06]  /*01d0*/  @!P0 BRA `(.L_x_21) ;  /* 0x0000000400708947 */ /* 0x000fec0003800000 */
[----:B------:R-:W-:-:S13]  /*01e0*/  FSETP.NEU.AND P0, PT, |R4|, +INF , PT ;  /* 0x7f8000000400780b */ /* 0x000fda0003f0d200 */
[----:B------:R-:W-:Y:S01]  /*01f0*/  @!P0 FMUL R10, RZ, R4 ;  /* 0x00000004ff0a8220 */ /* 0x000fe20000400000 */
[----:B------:R-:W-:Y:S01]  /*0200*/  @!P0 IMAD.MOV.U32 R0, RZ, RZ, RZ ;  /* 0x000000ffff008224 */ /* 0x000fe200078e00ff */
[----:B------:R-:W-:Y:S06]  /*0210*/  @!P0 BRA `(.L_x_21) ;  /* 0x0000000400608947 */ /* 0x000fec0003800000 */
[----:B------:R-:W-:Y:S01]  /*0220*/  SHF.L.U32 R8, R4, 0x8, RZ ;  /* 0x0000000804087819 */ /* 0x000fe200000006ff */
[----:B------:R-:W-:Y:S01]  /*0230*/  IMAD.MOV.U32 R0, RZ, RZ, RZ ;  /* 0x000000ffff007224 */ /* 0x000fe200078e00ff */
[----:B------:R-:W-:Y:S01]  /*0240*/  CS2R R14, SRZ ;  /* 0x00000000000e7805 */ /* 0x000fe2000001ff00 */
[----:B------:R-:W0:Y:S01]  /*0250*/  LDCU.64 UR8, c[0x4][0x18] ;  /* 0x01000300ff0877ac */ /* 0x000e220008000a00 */
[----:B------:R-:W-:Y:S01]  /*0260*/  LOP3.LUT R9, R8, 0x80000000, RZ, 0xfc, !PT ;  /* 0x8000000008097812 */ /* 0x000fe200078efcff */
[----:B------:R-:W-:-:S06]  /*0270*/  UMOV UR4, URZ ;  /* 0x000000ff00047c82 */ /* 0x000fcc0008000000 */
.L_x_22:
[----:B0-----:R-:W-:Y:S02]  /*0280*/  IMAD.U32 R12, RZ, RZ, UR8 ;  /* 0x00000008ff0c7e24 */ /* 0x001fe4000f8e00ff */
[----:B------:R-:W-:-:S05]  /*0290*/  IMAD.U32 R13, RZ, RZ, UR9 ;  /* 0x00000009ff0d7e24 */ /* 0x000fca000f8e00ff */
[----:B------:R-:W2:Y:S01]  /*02a0*/  LDG.E.CONSTANT R10, desc[UR14][R12.64] ;  /* 0x0000000e0c0a7981 */ /* 0x000ea2000c1e9900 */
[----:B------:R-:W-:Y:S01]  /*02b0*/  UIADD3 UR4, UPT, UPT, UR4, 0x1, URZ ;  /* 0x0000000104047890 */ /* 0x000fe2000fffe0ff */
[C---:B------:R-:W-:Y:S01]  /*02c0*/  ISETP.EQ.AND P0, PT, R14.reuse, RZ, PT ;  /* 0x000000ff0e00720c */ /* 0x040fe20003f02270 */
[----:B------:R-:W-:Y:S01]  /*02d0*/  UIADD3 UR8, UP1, UPT, UR8, 0x4, URZ ;  /* 0x0000000408087890 */ /* 0x000fe2000ff3e0ff */
[C---:B------:R-:W-:Y:S01]  /*02e0*/  ISETP.EQ.AND P1, PT, R14.reuse, 0x4, PT ;  /* 0x000000040e00780c */ /* 0x040fe20003f22270 */
[----:B------:R-:W-:Y:S01]  /*02f0*/  UISETP.NE.AND UP0, UPT, UR4, 0x6, UPT ;  /* 0x000000060400788c */ /* 0x000fe2000bf05270 */
[C---:B------:R-:W-:Y:S01]  /*0300*/  ISETP.EQ.AND P3, PT, R14.reuse, 0xc, PT ;  /* 0x0000000c0e00780c */ /* 0x040fe20003f62270 */
[----:B------:R-:W-:Y:S01]  /*0310*/  UIADD3.X UR9, UPT, UPT, URZ, UR9, URZ, UP1, !UPT ;  /* 0x00000009ff097290 */ /* 0x000fe20008ffe4ff */
[C---:B------:R-:W-:Y:S02]  /*0320*/  ISETP.EQ.AND P4, PT, R14.reuse, 0x10, PT ;  /* 0x000000100e00780c */ /* 0x040fe40003f82270 */
[----:B------:R-:W-:Y:S01]  /*0330*/  ISETP.EQ.AND P5, PT, R14, 0x14, PT ;  /* 0x000000140e00780c */ /* 0x000fe20003fa2270 */
[----:B--2---:R-:W-:-:S03]  /*0340*/  IMAD.WIDE.U32 R10, R10, R9, RZ ;  /* 0x000000090a0a7225 */ /* 0x004fc600078e00ff */
[----:B------:R-:W-:-:S04]  /*0350*/  IADD3 R10, P2, PT, R10, R0, RZ ;  /* 0x000000000a0a7210 */ /* 0x000fc80007f5e0ff */
[----:B------:R-:W-:Y:S01]  /*0360*/  @P1 MOV R17, R10 ;  /* 0x0000000a00111202 */ /* 0x000fe20000000f00 */
[----:B------:R-:W-:Y:S01]  /*0370*/  IMAD.X R0, R11, 0x1, R15, P2 ;  /* 0x000000010b007824 */ /* 0x000fe200010e060f */
[C---:B------:R-:W-:Y:S01]  /*0380*/  ISETP.EQ.AND P2, PT, R14.reuse, 0x8, PT ;  /* 0x000000080e00780c */ /* 0x040fe20003f42270 */
[--C-:B------:R-:W-:Y:S02]  /*0390*/  @P0 IMAD.MOV.U32 R8, RZ, RZ, R10.reuse ;  /* 0x000000ffff080224 */ /* 0x100fe400078e000a */
[--C-:B------:R-:W-:Y:S02]  /*03a0*/  @P3 IMAD.MOV.U32 R19, RZ, RZ, R10.reuse ;  /* 0x000000ffff133224 */ /* 0x100fe400078e000a */
[--C-:B------:R-:W-:Y:S02]  /*03b0*/  @P4 IMAD.MOV.U32 R20, RZ, RZ, R10.reuse ;  /* 0x000000ffff144224 */ /* 0x100fe400078e000a */
[----:B------:R-:W-:Y:S02]  /*03c0*/  @P5 IMAD.MOV.U32 R21, RZ, RZ, R10 ;  /* 0x000000ffff155224 */ /* 0x000fe400078e000a */
[----:B------:R-:W-:-:S04]  /*03d0*/  VIADD R14, R14, 0x4 ;  /* 0x000000040e0e7836 */ /* 0x000fc80000000000 */
[----:B------:R-:W-:Y:S01]  /*03e0*/  @P2 IMAD.MOV.U32 R18, RZ, RZ, R10 ;  /* 0x000000ffff122224 */ /* 0x000fe200078e000a */
[----:B------:R-:W-:Y:S06]  /*03f0*/  BRA.U UP0, `(.L_x_22) ;  /* 0xfffffffd00a07547 */ /* 0x000fec000b83ffff */
[----:B------:R-:W-:-:S04]  /*0400*/  SHF.R.U32.HI R10, RZ, 0x17, R4 ;  /* 0x00000017ff0a7819 */ /* 0x000fc80000011604 */
[C---:B------:R-:W-:Y:S02]  /*0410*/  LOP3.LUT R9, R10.reuse, 0xe0, RZ, 0xc0, !PT ;  /* 0x000000e00a097812 */ /* 0x040fe400078ec0ff */
[----:B------:R-:W-:Y:S02]  /*0420*/  LOP3.LUT P6, RZ, R10, 0x1f, RZ, 0xc0, !PT ;  /* 0x0000001f0aff7812 */ /* 0x000fe400078cc0ff */
[----:B------:R-:W-:-:S04]  /*0430*/  IADD3 R9, PT, PT, R9, -0x80, RZ ;  /* 0xffffff8009097810 */ /* 0x000fc80007ffe0ff */
[----:B------:R-:W-:-:S05]  /*0440*/  SHF.R.U32.HI R9, RZ, 0x5, R9 ;  /* 0x00000005ff097819 */ /* 0x000fca0000011609 */
[----:B------:R-:W-:-:S05]  /*0450*/  IMAD.U32 R13, R9, -0x4, RZ ;  /* 0xfffffffc090d7824 */ /* 0x000fca00078e00ff */
[C---:B------:R-:W-:Y:S02]  /*0460*/  ISETP.EQ.AND P3, PT, R13.reuse, -0x18, PT ;  /* 0xffffffe80d00780c */ /* 0x040fe40003f62270 */
[C---:B------:R-:W-:Y:S02]  /*0470*/  ISETP.EQ.AND P4, PT, R13.reuse, -0x14, PT ;  /* 0xffffffec0d00780c */ /* 0x040fe40003f82270 */
[C---:B------:R-:W-:Y:S02]  /*0480*/  ISETP.EQ.AND P0, PT, R13.reuse, -0x10, PT ;  /* 0xfffffff00d00780c */ /* 0x040fe40003f02270 */
[C---:B------:R-:W-:Y:S02]  /*0490*/  ISETP.EQ.AND P1, PT, R13.reuse, -0xc, PT ;  /* 0xfffffff40d00780c */ /* 0x040fe40003f22270 */
[C---:B------:R-:W-:Y:S02]  /*04a0*/  ISETP.EQ.AND P2, PT, R13.reuse, -0x8, PT ;  /* 0xfffffff80d00780c */ /* 0x040fe40003f42270 */
[----:B------:R-:W-:-:S03]  /*04b0*/  ISETP.EQ.AND P5, PT, R13, 0x4, PT ;  /* 0x000000040d00780c */ /* 0x000fc60003fa2270 */
[--C-:B------:R-:W-:Y:S01]  /*04c0*/  @P3 IMAD.MOV.U32 R9, RZ, RZ, R8.reuse ;  /* 0x000000ffff093224 */ /* 0x100fe200078e0008 */
[C---:B------:R-:W-:Y:S01]  /*04d0*/  ISETP.EQ.AND P3, PT, R13.reuse, -0x4, PT ;  /* 0xfffffffc0d00780c */ /* 0x040fe20003f62270 */
[----:B------:R-:W-:Y:S02]  /*04e0*/  @P4 IMAD.MOV.U32 R11, RZ, RZ, R8 ;  /* 0x000000ffff0b4224 */ /* 0x000fe400078e0008 */
[--C-:B------:R-:W-:Y:S01]  /*04f0*/  @P4 IMAD.MOV.U32 R9, RZ, RZ, R17.reuse ;  /* 0x000000ffff094224 */ /* 0x100fe200078e0011 */
[----:B------:R-:W-:Y:S01]  /*0500*/  ISETP.EQ.AND P4, PT, R13, RZ, PT ;  /* 0x000000ff0d00720c */ /* 0x000fe20003f82270 */
[----:B------:R-:W-:Y:S01]  /*0510*/  @P0 IMAD.MOV.U32 R11, RZ, RZ, R17 ;  /* 0x000000ffff0b0224 */ /* 0x000fe200078e0011 */
[----:B------:R-:W-:Y:S01]  /*0520*/  @P0 MOV R9, R18 ;  /* 0x0000001200090202 */ /* 0x000fe20000000f00 */
[----:B------:R-:W-:Y:S02]  /*0530*/  @P1 IMAD.MOV.U32 R11, RZ, RZ, R18 ;  /* 0x000000ffff0b1224 */ /* 0x000fe400078e0012 */
[----:B------:R-:W-:-:S02]  /*0540*/  @P1 IMAD.MOV.U32 R9, RZ, RZ, R19 ;  /* 0x000000ffff091224 */ /* 0x000fc400078e0013 */
[----:B------:R-:W-:Y:S02]  /*0550*/  @P2 IMAD.MOV.U32 R11, RZ, RZ, R19 ;  /* 0x000000ffff0b2224 */ /* 0x000fe400078e0013 */
[--C-:B------:R-:W-:Y:S01]  /*0560*/  @P2 IMAD.MOV.U32 R9, RZ, RZ, R20.reuse ;  /* 0x000000ffff092224 */ /* 0x100fe200078e0014 */
[----:B------:R-:W-:Y:S01]  /*0570*/  @P3 MOV R9, R21 ;  /* 0x0000001500093202 */ /* 0x000fe20000000f00 */
[----:B------:R-:W-:Y:S02]  /*0580*/  @P3 IMAD.MOV.U32 R11, RZ, RZ, R20 ;  /* 0x000000ffff0b3224 */ /* 0x000fe400078e0014 */
[----:B------:R-:W-:Y:S02]  /*0590*/  @P4 IMAD.MOV.U32 R11, RZ, RZ, R21 ;  /* 0x000000ffff0b4224 */ /* 0x000fe400078e0015 */
[--C-:B------:R-:W-:Y:S02]  /*05a0*/  @P4 IMAD.MOV.U32 R9, RZ, RZ, R0.reuse ;  /* 0x000000ffff094224 */ /* 0x100fe400078e0000 */
[----:B------:R-:W-:Y:S01]  /*05b0*/  @P5 IMAD.MOV.U32 R11, RZ, RZ, R0 ;  /* 0x000000ffff0b5224 */ /* 0x000fe200078e0000 */
[----:B------:R-:W-:Y:S06]  /*05c0*/  @!P6 BRA `(.L_x_23) ;  /* 0x00000000002ce947 */ /* 0x000fec0003800000 */
[----:B------:R-:W-:Y:S01]  /*05d0*/  @P0 IMAD.MOV.U32 R12, RZ, RZ, R8 ;  /* 0x000000ffff0c0224 */ /* 0x000fe200078e0008 */
[----:B------:R-:W-:Y:S01]  /*05e0*/  ISETP.EQ.AND P0, PT, R13, 0x8, PT ;  /* 0x000000080d00780c */ /* 0x000fe20003f02270 */
[----:B------:R-:W-:Y:S01]  /*05f0*/  @P1 IMAD.MOV.U32 R12, RZ, RZ, R17 ;  /* 0x000000ffff0c1224 */ /* 0x000fe200078e0011 */
[----:B------:R-:W-:Y:S01]  /*0600*/  @P2 MOV R12, R18 ;  /* 0x00000012000c2202 */ /* 0x000fe20000000f00 */
[----:B------:R-:W-:Y:S01]  /*0610*/  @P3 IMAD.MOV.U32 R12, RZ, RZ, R19 ;  /* 0x000000ffff0c3224 */ /* 0x000fe200078e0013 */
[----:B------:R-:W-:Y:S01]  /*0620*/  LOP3.LUT R10, R10, 0x1f, RZ, 0xc0, !PT ;  /* 0x0000001f0a0a7812 */ /* 0x000fe200078ec0ff */
[----:B------:R-:W-:Y:S02]  /*0630*/  @P4 IMAD.MOV.U32 R12, RZ, RZ, R20 ;  /* 0x000000ffff0c4224 */ /* 0x000fe400078e0014 */
[----:B------:R-:W-:Y:S01]  /*0640*/  @P5 IMAD.MOV.U32 R12, RZ, RZ, R21 ;  /* 0x000000ffff0c5224 */ /* 0x000fe200078e0015 */
[----:B------:R-:W-:-:S05]  /*0650*/  SHF.L.W.U32.HI R9, R11, R10, R9 ;  /* 0x0000000a0b097219 */ /* 0x000fca0000010e09 */
[----:B------:R-:W-:-:S05]  /*0660*/  @P0 IMAD.MOV.U32 R12, RZ, RZ, R0 ;  /* 0x000000ffff0c0224 */ /* 0x000fca00078e0000 */
[----:B------:R-:W-:-:S07]  /*0670*/  SHF.L.W.U32.HI R11, R12, R10, R11 ;  /* 0x0000000a0c0b7219 */ /* 0x000fce0000010e0b */
.L_x_23:
[C---:B------:R-:W-:Y:S01]  /*0680*/  SHF.L.W.U32.HI R15, R11.reuse, 0x2, R9 ;  /* 0x000000020b0f7819 */ /* 0x040fe20000010e09 */
[----:B------:R-:W-:Y:S01]  /*0690*/  IMAD.SHL.U32 R11, R11, 0x4, RZ ;  /* 0x000000040b0b7824 */ /* 0x000fe200078e00ff */
[----:B------:R-:W-:Y:S01]  /*06a0*/  UMOV UR4, 0x54442d19 ;  /* 0x54442d1900047882 */ /* 0x000fe20000000000 */
[----:B------:R-:W-:Y:S01]  /*06b0*/  UMOV UR5, 0x3bf921fb ;  /* 0x3bf921fb00057882 */ /* 0x000fe20000000000 */
[----:B------:R-:W-:Y:S02]  /*06c0*/  SHF.R.S32.HI R0, RZ, 0x1f, R15 ;  /* 0x0000001fff007819 */ /* 0x000fe4000001140f */
[----:B------:R-:W-:Y:S02]  /*06d0*/  ISETP.GE.AND P0, PT, R4, RZ, PT ;  /* 0x000000ff0400720c */ /* 0x000fe40003f06270 */
[C---:B------:R-:W-:Y:S02]  /*06e0*/  LOP3.LUT R10, R0.reuse, R11, RZ, 0x3c, !PT ;  /* 0x0000000b000a7212 */ /* 0x040fe400078e3cff */
[----:B------:R-:W-:-:S02]  /*06f0*/  LOP3.LUT R11, R0, R15, RZ, 0x3c, !PT ;  /* 0x0000000f000b7212 */ /* 0x000fc400078e3cff */
[----:B------:R-:W-:Y:S02]  /*0700*/  SHF.R.U32.HI R0, RZ, 0x1e, R9 ;  /* 0x0000001eff007819 */ /* 0x000fe40000011609 */
[C---:B------:R-:W-:Y:S02]  /*0710*/  LOP3.LUT R9, R15.reuse, R4, RZ, 0x3c, !PT ;  /* 0x000000040f097212 */ /* 0x040fe400078e3cff */
[----:B------:R-:W0:Y:S01]  /*0720*/  I2F.F64.S64 R10, R10 ;  /* 0x0000000a000a7312 */ /* 0x000e220000301c00 */
[----:B------:R-:W-:Y:S02]  /*0730*/  LEA.HI R0, R15, R0, RZ, 0x1 ;  /* 0x000000000f007211 */ /* 0x000fe400078f08ff */
[----:B------:R-:W-:Y:S02]  /*0740*/  ISETP.GE.AND P1, PT, R9, RZ, PT ;  /* 0x000000ff0900720c */ /* 0x000fe40003f26270 */
[----:B------:R-:W-:-:S05]  /*0750*/  IADD3 R9, PT, PT, -R0, RZ, RZ ;  /* 0x000000ff00097210 */ /* 0x000fca0007ffe1ff */
[----:B------:R-:W-:Y:S01]  /*0760*/  @!P0 IMAD.MOV.U32 R0, RZ, RZ, R9 ;  /* 0x000000ffff008224 */ /* 0x000fe200078e0009 */
[----:B0-----:R-:W-:-:S10]  /*0770*/  DMUL R12, R10, UR4 ;  /* 0x000000040a0c7c28 */ /* 0x001fd40008000000 */
[----:B------:R-:W0:Y:S02]  /*0780*/  F2F.F32.F64 R12, R12 ;  /* 0x0000000c000c7310 */ /* 0x000e240000301000 */
[----:B0-----:R-:W-:-:S07]  /*0790*/  FSEL R10, -R12, R12, !P1 ;  /* 0x0000000c0c0a7208 */ /* 0x001fce0004800100 */
.L_x_21:
[----:B------:R-:W-:Y:S02]  /*07a0*/  IMAD.MOV.U32 R9, RZ, RZ, 0x37cbac00 ;  /* 0x37cbac00ff097424 */ /* 0x000fe400078e00ff */
[----:B------:R-:W-:Y:S01]  /*07b0*/  FMUL R11, R10, R10 ;  /* 0x0000000a0a0b7220 */ /* 0x000fe20000400000 */
[C---:B------:R-:W-:Y:S01]  /*07c0*/  LOP3.LUT R13, R0.reuse, 0x1, RZ, 0xc0, !PT ;  /* 0x00000001000d7812 */ /* 0x040fe200078ec0ff */
[----:B------:R-:W0:Y:S01]  /*07d0*/  LDCU.64 UR4, c[0x0][0x398] ;  /* 0x00007300ff0477ac */ /* 0x000e220008000a00 */
[----:B------:R-:W-:Y:S02]  /*07e0*/  IMAD.MOV.U32 R14, RZ, RZ, 0x3d2aaabb ;  /* 0x3d2aaabbff0e7424 */ /* 0x000fe400078e00ff */
[----:B------:R-:W-:Y:S01]  /*07f0*/  FFMA R12, R11, R9, -0.0013887860113754868507 ;  /* 0xbab607ed0b0c7423 */ /* 0x000fe20000000009 */
[----:B------:R-:W-:Y:S01]  /*0800*/  ISETP.NE.U32.AND P0, PT, R13, 0x1, PT ;  /* 0x000000010d00780c */ /* 0x000fe20003f05070 */
[----:B------:R-:W-:Y:S01]  /*0810*/  IMAD.MOV.U32 R13, RZ, RZ, 0x3effffff ;  /* 0x3effffffff0d7424 */ /* 0x000fe200078e00ff */
[----:B------:R-:W-:-:S02]  /*0820*/  LOP3.LUT P1, RZ, R0, 0x2, RZ, 0xc0, !PT ;  /* 0x0000000200ff7812 */ /* 0x000fc4000782c0ff */
[----:B------:R-:W-:Y:S02]  /*0830*/  FSEL R12, R12, -0.00019574658654164522886, !P0 ;  /* 0xb94d41530c0c7808 */ /* 0x000fe40004000000 */
[----:B------:R-:W-:Y:S02]  /*0840*/  FSEL R14, R14, 0.0083327032625675201416, !P0 ;  /* 0x3c0885e40e0e7808 */ /* 0x000fe40004000000 */
[----:B------:R-:W-:Y:S02]  /*0850*/  FSEL R13, -R13, -0.16666662693023681641, !P0 ;  /* 0xbe2aaaa80d0d7808 */ /* 0x000fe40004000100 */
[----:B------:R-:W-:Y:S01]  /*0860*/  FSEL R0, R10, 1, P0 ;  /* 0x3f8000000a007808 */ /* 0x000fe20000000000 */
[----:B------:R-:W-:Y:S01]  /*0870*/  FFMA R12, R11, R12, R14 ;  /* 0x0000000c0b0c7223 */ /* 0x000fe2000000000e */
[----:B------:R-:W-:-:S03]  /*0880*/  FSETP.GE.AND P2, PT, |R4|, 105615, PT ;  /* 0x47ce47800400780b */ /* 0x000fc60003f46200 */
[C---:B------:R-:W-:Y:S01]  /*0890*/  FFMA R12, R11.reuse, R12, R13 ;  /* 0x0000000c0b0c7223 */ /* 0x040fe2000000000d */
[----:B------:R-:W-:Y:S01]  /*08a0*/  FFMA R11, R11, R0, RZ ;  /* 0x000000000b0b7223 */ /* 0x000fe200000000ff */
[----:B0-----:R-:W-:-:S03]  /*08b0*/  UIADD3 UR4, UP0, UPT, UR6, UR4, URZ ;  /* 0x0000000406047290 */ /* 0x001fc6000ff1e0ff */
[----:B------:R-:W-:Y:S01]  /*08c0*/  FFMA R0, R11, R12, R0 ;  /* 0x0000000c0b007223 */ /* 0x000fe20000000000 */
[----:B------:R-:W-:Y:S02]  /*08d0*/  UIADD3.X UR5, UPT, UPT, UR7, UR5, URZ, UP0, !UPT ;  /* 0x0000000507057290 */ /* 0x000fe400087fe4ff */
[----:B------:R-:W-:Y:S02]  /*08e0*/  IMAD.U32 R10, RZ, RZ, UR4 ;  /* 0x00000004ff0a7e24 */ /* 0x000fe4000f8e00ff */
[----:B------:R-:W-:Y:S02]  /*08f0*/  @P1 FADD R0, RZ, -R0 ;  /* 0x80000000ff001221 */ /* 0x000fe40000000000 */
[----:B------:R-:W-:Y:S02]  /*0900*/  MOV R11, UR5 ;  /* 0x00000005000b7c02 */ /* 0x000fe40008000f00 */
[----:B------:R-:W-:-:S05]  /*0910*/  FMUL R5, R5, R0 ;  /* 0x0000000005057220 */ /* 0x000fca0000400000 */
[----:B------:R0:W-:Y:S04]  /*0920*/  STG.E desc[UR14][R10.64+0x4], R5 ;  /* 0x000004050a007986 */ /* 0x0001e8000c10190e */
[----:B------:R0:W5:Y:S01]  /*0930*/  LDG.E R2, desc[UR14][R2.64+0x4] ;  /* 0x0000040e02027981 */ /* 0x000162000c1e1900 */
[----:B------:R-:W-:Y:S05]  /*0940*/  @!P2 BRA `(.L_x_24) ;  /* 0x000000040074a947 */ /* 0x000fea0003800000 */
[----:B------:R-:W-:-:S13]  /*0950*/  FSETP.NEU.AND P0, PT, |R4|, +INF , PT ;  /* 0x7f8000000400780b */ /* 0x000fda0003f0d200 */
[----:B------:R-:W-:Y:S01]  /*0960*/  @!P0 FMUL R6, RZ, R4 ;  /* 0x00000004ff068220 */ /* 0x000fe20000400000 */
[----:B------:R-:W-:Y:S01]  /*0970*/  @!P0 IMAD.MOV.U32 R7, RZ, RZ, RZ ;  /* 0x000000ffff078224 */ /* 0x000fe200078e00ff */
[----:B------:R-:W-:Y:S06]  /*0980*/  @!P0 BRA `(.L_x_24) ;  /* 0x0000000400648947 */ /* 0x000fec0003800000 */
[----:B0-----:R-:W-:Y:S01]  /*0990*/  IMAD.SHL.U32 R3, R4, 0x100, RZ ;  /* 0x0000010004037824 */ /* 0x001fe200078e00ff */
[----:B------:R-:W0:Y:S01]  /*09a0*/  LDCU.64 UR8, c[0x4][0x18] ;  /* 0x01000300ff0877ac */ /* 0x000e220008000a00 */
[----:B------:R-:W-:Y:S02]  /*09b0*/  IMAD.MOV.U32 R0, RZ, RZ, RZ ;  /* 0x000000ffff007224 */ /* 0x000fe400078e00ff */
[----:B------:R-:W-:Y:S01]  /*09c0*/  IMAD.MOV.U32 R5, RZ, RZ, RZ ;  /* 0x000000ffff057224 */ /* 0x000fe200078e00ff */
[----:B------:R-:W-:Y:S01]  /*09d0*/  LOP3.LUT R13, R3, 0x80000000, RZ, 0xfc, !PT ;  /* 0x80000000030d7812 */ /* 0x000fe200078efcff */
[----:B------:R-:W-:Y:S01]  /*09e0*/  IMAD.MOV.U32 R12, RZ, RZ, RZ ;  /* 0x000000ffff0c7224 */ /* 0x000fe200078e00ff */
[----:B------:R-:W-:-:S06]  /*09f0*/  UMOV UR4, URZ ;  /* 0x000000ff00047c82 */ /* 0x000fcc0008000000 */
.L_x_25:
[----:B0-----:R-:W-:Y:S01]  /*0a00*/  MOV R10, UR8 ;  /* 0x00000008000a7c02 */ /* 0x001fe20008000f00 */
        /* <DEDUP_REMOVED lines=10> */
[----:B------:R-:W-:-:S02]  /*0ab0*/  ISETP.EQ.AND P4, PT, R12, 0x10, PT ;  /* 0x000000100c00780c */ /* 0x000fc40003f82270 */
[C---:B------:R-:W-:Y:S01]  /*0ac0*/  ISETP.EQ.AND P5, PT, R12.reuse, 0x14, PT ;  /* 0x000000140c00780c */ /* 0x040fe20003fa2270 */
[----:B------:R-:W-:Y:S02]  /*0ad0*/  VIADD R12, R12, 0x4 ;  /* 0x000000040c0c7836 */ /* 0x000fe40000000000 */
[----:B--2---:R-:W-:-:S03]  /*0ae0*/  IMAD.WIDE.U32 R6, R6, R13, RZ ;  /* 0x0000000d06067225 */ /* 0x004fc600078e00ff */
[----:B------:R-:W-:-:S04]  /*0af0*/  IADD3 R3, P6, PT, R6, R0, RZ ;  /* 0x0000000006037210 */ /* 0x000fc80007fde0ff */
[----:B------:R-:W-:Y:S01]  /*0b00*/  @P3 MOV R19, R3 ;  /* 0x0000000300133202 */ /* 0x000fe20000000f00 */
[----:B------:R-:W-:Y:S02]  /*0b10*/  IMAD.X R0, R7, 0x1, R5, P6 ;  /* 0x0000000107007824 */ /* 0x000fe400030e0605 */
[--C-:B------:R-:W-:Y:S02]  /*0b20*/  @P0 IMAD.MOV.U32 R8, RZ, RZ, R3.reuse ;  /* 0x000000ffff080224 */ /* 0x100fe400078e0003 */
[--C-:B------:R-:W-:Y:S02]  /*0b30*/  @P1 IMAD.MOV.U32 R17, RZ, RZ, R3.reuse ;  /* 0x000000ffff111224 */ /* 0x100fe400078e0003 */
[--C-:B------:R-:W-:Y:S02]  /*0b40*/  @P2 IMAD.MOV.U32 R18, RZ, RZ, R3.reuse ;  /* 0x000000ffff122224 */ /* 0x100fe400078e0003 */
[--C-:B------:R-:W-:Y:S02]  /*0b50*/  @P4 IMAD.MOV.U32 R20, RZ, RZ, R3.reuse ;  /* 0x000000ffff144224 */ /* 0x100fe400078e0003 */
[----:B------:R-:W-:Y:S01]  /*0b60*/  @P5 IMAD.MOV.U32 R21, RZ, RZ, R3 ;  /* 0x000000ffff155224 */ /* 0x000fe200078e0003 */
[----:B------:R-:W-:Y:S06]  /*0b70*/  BRA.U UP0, `(.L_x_25) ;  /* 0xfffffffd00a07547 */ /* 0x000fec000b83ffff */
[----:B------:R-:W-:-:S04]  /*0b80*/  SHF.R.U32.HI R7, RZ, 0x17, R4 ;  /* 0x00000017ff077819 */ /* 0x000fc80000011604 */
[C---:B------:R-:W-:Y:S02]  /*0b90*/  LOP3.LUT R3, R7.reuse, 0xe0, RZ, 0xc0, !PT ;  /* 0x000000e007037812 */ /* 0x040fe400078ec0ff */
[----:B------:R-:W-:-:S03]  /*0ba0*/  LOP3.LUT P6, RZ, R7, 0x1f, RZ, 0xc0, !PT ;  /* 0x0000001f07ff7812 */ /* 0x000fc600078cc0ff */
[----:B------:R-:W-:-:S05]  /*0bb0*/  VIADD R3, R3, 0xffffff80 ;  /* 0xffffff8003037836 */ /* 0x000fca0000000000 */
[----:B------:R-:W-:-:S05]  /*0bc0*/  SHF.R.U32.HI R3, RZ, 0x5, R3 ;  /* 0x00000005ff037819 */ /* 0x000fca0000011603 */
[----:B------:R-:W-:-:S05]  /*0bd0*/  IMAD.U32 R10, R3, -0x4, RZ ;  /* 0xfffffffc030a7824 */ /* 0x000fca00078e00ff */
[C---:B------:R-:W-:Y:S02]  /*0be0*/  ISETP.EQ.AND P3, PT, R10.reuse, -0x18, PT ;  /* 0xffffffe80a00780c */ /* 0x040fe40003f62270 */
[C---:B------:R-:W-:Y:S02]  /*0bf0*/  ISETP.EQ.AND P4, PT, R10.reuse, -0x14, PT ;  /* 0xffffffec0a00780c */ /* 0x040fe40003f82270 */
[C---:B------:R-:W-:Y:S02]  /*0c00*/  ISETP.EQ.AND P2, PT, R10.reuse, -0x10, PT ;  /* 0xfffffff00a00780c */ /* 0x040fe40003f42270 */
[C---:B------:R-:W-:Y:S02]  /*0c10*/  ISETP.EQ.AND P1, PT, R10.reuse, -0xc, PT ;  /* 0xfffffff40a00780c */ /* 0x040fe40003f22270 */
[C---:B------:R-:W-:Y:S02]  /*0c20*/  ISETP.EQ.AND P0, PT, R10.reuse, -0x8, PT ;  /* 0xfffffff80a00780c */ /* 0x040fe40003f02270 */
[----:B------:R-:W-:-:S03]  /*0c30*/  ISETP.EQ.AND P5, PT, R10, RZ, PT ;  /* 0x000000ff0a00720c */ /* 0x000fc60003fa2270 */
[----:B------:R-:W-:Y:S02]  /*0c40*/  @P3 MOV R3, R8 ;  /* 0x0000000800033202 */ /* 0x000fe40000000f00 */
[C---:B------:R-:W-:Y:S01]  /*0c50*/  ISETP.EQ.AND P3, PT, R10.reuse, -0x4, PT ;  /* 0xfffffffc0a00780c */ /* 0x040fe20003f62270 */
[----:B------:R-:W-:Y:S02]  /*0c60*/  @P4 IMAD.MOV.U32 R5, RZ, RZ, R8 ;  /* 0x000000ffff054224 */ /* 0x000fe400078e0008 */
[--C-:B------:R-:W-:Y:S01]  /*0c70*/  @P4 IMAD.MOV.U32 R3, RZ, RZ, R17.reuse ;  /* 0x000000ffff034224 */ /* 0x100fe200078e0011 */
[----:B------:R-:W-:Y:S01]  /*0c80*/  ISETP.EQ.AND P4, PT, R10, 0x4, PT ;  /* 0x000000040a00780c */ /* 0x000fe20003f82270 */
[----:B------:R-:W-:Y:S02]  /*0c90*/  @P2 IMAD.MOV.U32 R5, RZ, RZ, R17 ;  /* 0x000000ffff052224 */ /* 0x000fe400078e0011 */
[--C-:B------:R-:W-:Y:S01]  /*0ca0*/  @P2 IMAD.MOV.U32 R3, RZ, RZ, R18.reuse ;  /* 0x000000ffff032224 */ /* 0x100fe200078e0012 */
[----:B------:R-:W-:Y:S01]  /*0cb0*/  @P1 MOV R3, R19 ;  /* 0x0000001300031202 */ /* 0x000fe20000000f00 */
[----:B------:R-:W-:-:S02]  /*0cc0*/  @P1 IMAD.MOV.U32 R5, RZ, RZ, R18 ;  /* 0x000000ffff051224 */ /* 0x000fc400078e0012 */
[----:B------:R-:W-:Y:S02]  /*0cd0*/  @P0 IMAD.MOV.U32 R5, RZ, RZ, R19 ;  /* 0x000000ffff050224 */ /* 0x000fe400078e0013 */
[--C-:B------:R-:W-:Y:S02]  /*0ce0*/  @P0 IMAD.MOV.U32 R3, RZ, RZ, R20.reuse ;  /* 0x000000ffff030224 */ /* 0x100fe400078e0014 */
[----:B------:R-:W-:Y:S02]  /*0cf0*/  @P3 IMAD.MOV.U32 R5, RZ, RZ, R20 ;  /* 0x000000ffff053224 */ /* 0x000fe400078e0014 */
[--C-:B------:R-:W-:Y:S01]  /*0d00*/  @P3 IMAD.MOV.U32 R3, RZ, RZ, R21.reuse ;  /* 0x000000ffff033224 */ /* 0x100fe200078e0015 */
[----:B------:R-:W-:Y:S01]  /*0d10*/  @P5 MOV R3, R0 ;  /* 0x0000000000035202 */ /* 0x000fe20000000f00 */
[----:B------:R-:W-:Y:S02]  /*0d20*/  @P5 IMAD.MOV.U32 R5, RZ, RZ, R21 ;  /* 0x000000ffff055224 */ /* 0x000fe400078e0015 */
[----:B------:R-:W-:Y:S01]  /*0d30*/  @P4 IMAD.MOV.U32 R5, RZ, RZ, R0 ;  /* 0x000000ffff054224 */ /* 0x000fe200078e0000 */
[----:B------:R-:W-:Y:S06]  /*0d40*/  @!P6 BRA `(.L_x_26) ;  /* 0x00000000002ce947 */ /* 0x000fec0003800000 */
[----:B------:R-:W-:Y:S02]  /*0d50*/  @P2 IMAD.MOV.U32 R6, RZ, RZ, R8 ;  /* 0x000000ffff062224 */ /* 0x000fe400078e0008 */
[----:B------:R-:W-:Y:S02]  /*0d60*/  @P1 IMAD.MOV.U32 R6, RZ, RZ, R17 ;  /* 0x000000ffff061224 */ /* 0x000fe400078e0011 */
[----:B------:R-:W-:Y:S01]  /*0d70*/  @P0 IMAD.MOV.U32 R6, RZ, RZ, R18 ;  /* 0x000000ffff060224 */ /* 0x000fe200078e0012 */
[----:B------:R-:W-:Y:S01]  /*0d80*/  ISETP.EQ.AND P0, PT, R10, 0x8, PT ;  /* 0x000000080a00780c */ /* 0x000fe20003f02270 */
[----:B------:R-:W-:Y:S01]  /*0d90*/  @P3 IMAD.MOV.U32 R6, RZ, RZ, R19 ;  /* 0x000000ffff063224 */ /* 0x000fe200078e0013 */
[----:B------:R-:W-:Y:S01]  /*0da0*/  @P5 MOV R6, R20 ;  /* 0x0000001400065202 */ /* 0x000fe20000000f00 */
[----:B------:R-:W-:Y:S01]  /*0db0*/  @P4 IMAD.MOV.U32 R6, RZ, RZ, R21 ;  /* 0x000000ffff064224 */ /* 0x000fe200078e0015 */
[----:B------:R-:W-:-:S04]  /*0dc0*/  LOP3.LUT R10, R7, 0x1f, RZ, 0xc0, !PT ;  /* 0x0000001f070a7812 */ /* 0x000fc800078ec0ff */
[----:B------:R-:W-:-:S05]  /*0dd0*/  SHF.L.W.U32.HI R3, R5, R10, R3 ;  /* 0x0000000a05037219 */ /* 0x000fca0000010e03 */
[----:B------:R-:W-:-:S05]  /*0de0*/  @P0 IMAD.MOV.U32 R6, RZ, RZ, R0 ;  /* 0x000000ffff060224 */ /* 0x000fca00078e0000 */
[----:B------:R-:W-:-:S07]  /*0df0*/  SHF.L.W.U32.HI R5, R6, R10, R5 ;  /* 0x0000000a06057219 */ /* 0x000fce0000010e05 */
.L_x_26:
        /* <DEDUP_REMOVED lines=9> */
[----:B------:R-:W0:Y:S01]  /*0e90*/  I2F.F64.S64 R6, R12 ;  /* 0x0000000c00067312 */ /* 0x000e220000301c00 */
[----:B------:R-:W-:-:S04]  /*0ea0*/  LOP3.LUT R4, R0, R4, RZ, 0x3c, !PT ;  /* 0x0000000400047212 */ /* 0x000fc800078e3cff */
[----:B------:R-:W-:Y:S01]  /*0eb0*/  ISETP.GE.AND P0, PT, R4, RZ, PT ;  /* 0x000000ff0400720c */ /* 0x000fe20003f06270 */
[----:B0-----:R-:W-:Y:S01]  /*0ec0*/  DMUL R10, R6, UR4 ;  /* 0x00000004060a7c28 */ /* 0x001fe20008000000 */
[----:B------:R-:W-:-:S05]  /*0ed0*/  LEA.HI R7, R0, R3, RZ, 0x1 ;  /* 0x0000000300077211 */ /* 0x000fca00078f08ff */
[----:B------:R-:W-:-:S04]  /*0ee0*/  IMAD.MOV R0, RZ, RZ, -R7 ;  /* 0x000000ffff007224 */ /* 0x000fc800078e0a07 */
[----:B------:R-:W0:Y:S01]  /*0ef0*/  F2F.F32.F64 R10, R10 ;  /* 0x0000000a000a7310 */ /* 0x000e220000301000 */
[----:B------:R-:W-:Y:S01]  /*0f00*/  @!P1 IMAD.MOV.U32 R7, RZ, RZ, R0 ;  /* 0x000000ffff079224 */ /* 0x000fe200078e0000 */
[----:B0-----:R-:W-:-:S07]  /*0f10*/  FSEL R6, -R10, R10, !P0 ;  /* 0x0000000a0a067208 */ /* 0x001fce0004000100 */
.L_x_24:
[----:B0-----:R-:W-:Y:S01]  /*0f20*/  FMUL R3, R6, R6 ;  /* 0x0000000606037220 */ /* 0x001fe20000400000 */
[----:B------:R-:W-:Y:S01]  /*0f30*/  LOP3.LUT R0, R7, 0x1, RZ, 0xc0, !PT ;  /* 0x0000000107007812 */ /* 0x000fe200078ec0ff */
[----:B------:R-:W0:Y:S01]  /*0f40*/  LDCU.128 UR8, c[0x0][0x3a0] ;  /* 0x00007400ff0877ac */ /* 0x000e220008000c00 */
[----:B------:R-:W-:Y:S01]  /*0f50*/  MOV R4, 0x3c0885e4 ;  /* 0x3c0885e400047802 */ /* 0x000fe20000000f00 */
[----:B------:R-:W-:Y:S01]  /*0f60*/  FFMA R9, R3, R9, -0.0013887860113754868507 ;  /* 0xbab607ed03097423 */ /* 0x000fe20000000009 */
[----:B------:R-:W-:Y:S01]  /*0f70*/  ISETP.NE.U32.AND P0, PT, R0, 0x1, PT ;  /* 0x000000010000780c */ /* 0x000fe20003f05070 */
[----:B------:R-:W1:Y:S01]  /*0f80*/  LDCU.64 UR12, c[0x0][0x390] ;  /* 0x00007200ff0c77ac */ /* 0x000e620008000a00 */
[----:B------:R-:W-:Y:S02]  /*0f90*/  IMAD.MOV.U32 R5, RZ, RZ, 0x3e2aaaa8 ;  /* 0x3e2aaaa8ff057424 */ /* 0x000fe400078e00ff */
[----:B------:R-:W-:Y:S01]  /*0fa0*/  FSEL R0, R9, -0.00019574658654164522886, P0 ;  /* 0xb94d415309007808 */ /* 0x000fe20000000000 */
[----:B------:R-:W-:Y:S01]  /*0fb0*/  VIADD R7, R7, 0x1 ;  /* 0x0000000107077836 */ /* 0x000fe20000000000 */
[----:B------:R-:W-:-:S02]  /*0fc0*/  FSEL R4, R4, 0.041666727513074874878, !P0 ;  /* 0x3d2aaabb04047808 */ /* 0x000fc40004000000 */
[----:B------:R-:W-:Y:S02]  /*0fd0*/  FSEL R5, -R5, -0.4999999701976776123, !P0 ;  /* 0xbeffffff05057808 */ /* 0x000fe40004000100 */
[----:B------:R-:W-:Y:S01]  /*0fe0*/  LOP3.LUT P1, RZ, R7, 0x2, RZ, 0xc0, !PT ;  /* 0x0000000207ff7812 */ /* 0x000fe2000782c0ff */
[----:B------:R-:W-:Y:S01]  /*0ff0*/  FFMA R4, R3, R0, R4 ;  /* 0x0000000003047223 */ /* 0x000fe20000000004 */
[----:B------:R-:W-:-:S03]  /*1000*/  FSEL R0, R6, 1, !P0 ;  /* 0x3f80000006007808 */ /* 0x000fc60004000000 */
[C---:B------:R-:W-:Y:S01]  /*1010*/  FFMA R4, R3.reuse, R4, R5 ;  /* 0x0000000403047223 */ /* 0x040fe20000000005 */
[----:B0-----:R-:W-:Y:S01]  /*1020*/  UIADD3 UR4, UP0, UPT, UR6, UR8, URZ ;  /* 0x0000000806047290 */ /* 0x001fe2000ff1e0ff */
[----:B------:R-:W-:Y:S01]  /*1030*/  FFMA R3, R3, R0, RZ ;  /* 0x0000000003037223 */ /* 0x000fe200000000ff */
[----:B-1----:R-:W-:-:S03]  /*1040*/  UIADD3 UR8, UP1, UPT, UR6, UR12, URZ ;  /* 0x0000000c06087290 */ /* 0x002fc6000ff3e0ff */
[----:B------:R-:W-:Y:S01]  /*1050*/  FFMA R3, R3, R4, R0 ;  /* 0x0000000403037223 */ /* 0x000fe20000000000 */
[----:B------:R-:W-:Y:S01]  /*1060*/  UIADD3.X UR5, UPT, UPT, UR7, UR9, URZ, UP0, !UPT ;  /* 0x0000000907057290 */ /* 0x000fe200087fe4ff */
[----:B------:R-:W-:Y:S01]  /*1070*/  IMAD.U32 R4, RZ, RZ, UR4 ;  /* 0x00000004ff047e24 */ /* 0x000fe2000f8e00ff */
[----:B------:R-:W-:Y:S01]  /*1080*/  UIADD3.X UR9, UPT, UPT, UR7, UR13, URZ, UP1, !UPT ;  /* 0x0000000d07097290 */ /* 0x000fe20008ffe4ff */
[----:B------:R-:W-:Y:S01]  /*1090*/  @P1 FADD R3, RZ, -R3 ;  /* 0x80000003ff031221 */ /* 0x000fe20000000000 */
[----:B------:R-:W-:Y:S02]  /*10a0*/  IMAD.U32 R6, RZ, RZ, UR8 ;  /* 0x00000008ff067e24 */ /* 0x000fe4000f8e00ff */
[----:B------:R-:W-:Y:S02]  /*10b0*/  IMAD.U32 R5, RZ, RZ, UR5 ;  /* 0x00000005ff057e24 */ /* 0x000fe4000f8e00ff */
[----:B-----5:R-:W-:Y:S01]  /*10c0*/  FMUL R3, R2, R3 ;  /* 0x0000000302037220 */ /* 0x020fe20000400000 */
[----:B------:R-:W-:-:S04]  /*10d0*/  MOV R7, UR9 ;  /* 0x0000000900077c02 */ /* 0x000fc80008000f00 */
[----:B------:R0:W-:Y:S01]  /*10e0*/  STG.E desc[UR14][R4.64+0x4], R3 ;  /* 0x0000040304007986 */ /* 0x0001e2000c10190e */
[----:B------:R-:W1:Y:S03]  /*10f0*/  LDCU.64 UR8, c[0x0][0x3b0] ;  /* 0x00007600ff0877ac */ /* 0x000e660008000a00 */
[----:B------:R-:W2:Y:S01]  /*1100*/  LDG.E R16, desc[UR14][R6.64+0x4] ;  /* 0x0000040e06107981 */ /* 0x000ea2000c1e1900 */
[----:B------:R-:W-:-:S04]  /*1110*/  UIADD3 UR4, UP0, UPT, UR6, UR10, URZ ;  /* 0x0000000a06047290 */ /* 0x000fc8000ff1e0ff */
[----:B------:R-:W-:Y:S02]  /*1120*/  UIADD3.X UR5, UPT, UPT, UR7, UR11, URZ, UP0, !UPT ;  /* 0x0000000b07057290 */ /* 0x000fe400087fe4ff */
[----:B------:R-:W-:-:S04]  /*1130*/  IMAD.U32 R2, RZ, RZ, UR4 ;  /* 0x00000004ff027e24 */ /* 0x000fc8000f8e00ff */
[----:B0-----:R-:W-:Y:S01]  /*1140*/  IMAD.U32 R3, RZ, RZ, UR5 ;  /* 0x00000005ff037e24 */ /* 0x001fe2000f8e00ff */
[----:B-1----:R-:W-:-:S04]  /*1150*/  UIADD3 UR6, UP1, UPT, UR6, UR8, URZ ;  /* 0x0000000806067290 */ /* 0x002fc8000ff3e0ff */
[----:B------:R-:W-:Y:S02]  /*1160*/  UIADD3.X UR7, UPT, UPT, UR7, UR9, URZ, UP1, !UPT ;  /* 0x0000000907077290 */ /* 0x000fe40008ffe4ff */
[----:B------:R-:W-:-:S04]  /*1170*/  IMAD.U32 R4, RZ, RZ, UR6 ;  /* 0x00000006ff047e24 */ /* 0x000fc8000f8e00ff */
[----:B------:R-:W-:Y:S02]  /*1180*/  IMAD.U32 R5, RZ, RZ, UR7 ;  /* 0x00000007ff057e24 */ /* 0x000fe4000f8e00ff */
        /* <DEDUP_REMOVED lines=10> */
[----:B------:R-:W-:-:S04]  /*1230*/  IMAD.MOV.U32 R9, RZ, RZ, R22 ;  /* 0x000000ffff097224 */ /* 0x000fc800078e0016 */
[----:B------:R-:W-:Y:S01]  /*1240*/  MOV R0, R14 ;  /* 0x0000000e00007202 */ /* 0x000fe20000000f00 */
[----:B------:R-:W-:Y:S06]  /*1250*/  @!P2 BRA `(.L_x_27) ;  /* 0x000000040074a947 */ /* 0x000fec0003800000 */
[----:B------:R-:W-:-:S13]  /*1260*/  FSETP.NEU.AND P0, PT, |R15|, +INF , PT ;  /* 0x7f8000000f00780b */ /* 0x000fda0003f0d200 */
[----:B------:R-:W-:Y:S01]  /*1270*/  @!P0 FMUL R0, RZ, R15 ;  /* 0x0000000fff008220 */ /* 0x000fe20000400000 */
[----:B------:R-:W-:Y:S01]  /*1280*/  @!P0 IMAD.MOV.U32 R22, RZ, RZ, RZ ;  /* 0x000000ffff168224 */ /* 0x000fe200078e00ff */
[----:B------:R-:W-:Y:S06]  /*1290*/  @!P0 BRA `(.L_x_27) ;  /* 0x0000000400648947 */ /* 0x000fec0003800000 */
[----:B------:R-:W-:Y:S01]  /*12a0*/  IMAD.SHL.U32 R0, R15, 0x100, RZ ;  /* 0x000001000f007824 */ /* 0x000fe200078e00ff */
[----:B------:R-:W-:Y:S01]  /*12b0*/  CS2R R22, SRZ ;  /* 0x0000000000167805 */ /* 0x000fe2000001ff00 */
[----:B------:R-:W-:Y:S01]  /*12c0*/  IMAD.MOV.U32 R25, RZ, RZ, RZ ;  /* 0x000000ffff197224 */ /* 0x000fe200078e00ff */
[----:B------:R-:W0:Y:S02]  /*12d0*/  LDCU.64 UR6, c[0x4][0x18] ;  /* 0x01000300ff0677ac */ /* 0x000e240008000a00 */
[----:B------:R-:W-:Y:S01]  /*12e0*/  LOP3.LUT R0, R0, 0x80000000, RZ, 0xfc, !PT ;  /* 0x8000000000007812 */ /* 0x000fe200078efcff */
[----:B------:R-:W-:-:S06]  /*12f0*/  UMOV UR4, URZ ;  /* 0x000000ff00047c82 */ /* 0x000fcc0008000000 */
.L_x_28:
        /* <DEDUP_REMOVED lines=14> */
[----:B------:R-:W-:Y:S01]  /*13e0*/  IADD3.X R23, PT, PT, R13, R25, RZ, P2, !PT ;  /* 0x000000190d177210 */ /* 0x000fe200017fe4ff */
[--C-:B------:R-:W-:Y:S01]  /*13f0*/  @P0 IMAD.MOV.U32 R8, RZ, RZ, R12.reuse ;  /* 0x000000ffff080224 */ /* 0x100fe200078e000c */
[C---:B------:R-:W-:Y:S01]  /*1400*/  ISETP.EQ.AND P2, PT, R22.reuse, 0x8, PT ;  /* 0x000000081600780c */ /* 0x040fe20003f42270 */
[--C-:B------:R-:W-:Y:S02]  /*1410*/  @P1 IMAD.MOV.U32 R17, RZ, RZ, R12.reuse ;  /* 0x000000ffff111224 */ /* 0x100fe400078e000c */
[----:B------:R-:W-:Y:S01]  /*1420*/  @P5 MOV R21, R12 ;  /* 0x0000000c00155202 */ /* 0x000fe20000000f00 */
[--C-:B------:R-:W-:Y:S02]  /*1430*/  @P3 IMAD.MOV.U32 R19, RZ, RZ, R12.reuse ;  /* 0x000000ffff133224 */ /* 0x100fe400078e000c */
[----:B------:R-:W-:Y:S02]  /*1440*/  @P4 IMAD.MOV.U32 R20, RZ, RZ, R12 ;  /* 0x000000ffff144224 */ /* 0x000fe400078e000c */
[----:B------:R-:W-:-:S05]  /*1450*/  VIADD R22, R22, 0x4 ;  /* 0x0000000416167836 */ /* 0x000fca0000000000 */
        /* <DEDUP_REMOVED lines=16> */
[----:B------:R-:W-:Y:S01]  /*1560*/  @P4 IMAD.MOV.U32 R11, RZ, RZ, R8 ;  /* 0x000000ffff0b4224 */ /* 0x000fe200078e0008 */
[----:B------:R-:W-:Y:S01]  /*1570*/  @P4 MOV R0, R17 ;  /* 0x0000001100004202 */ /* 0x000fe20000000f00 */
[----:B------:R-:W-:Y:S01]  /*1580*/  @P0 IMAD.MOV.U32 R11, RZ, RZ, R17 ;  /* 0x000000ffff0b0224 */ /* 0x000fe200078e0011 */
[----:B------:R-:W-:Y:S01]  /*1590*/  ISETP.EQ.AND P4, PT, R22, RZ, PT ;  /* 0x000000ff1600720c */ /* 0x000fe20003f82270 */
[--C-:B------:R-:W-:Y:S02]  /*15a0*/  @P1 IMAD.MOV.U32 R11, RZ, RZ, R18.reuse ;  /* 0x000000ffff0b1224 */ /* 0x100fe400078e0012 */
[----:B------:R-:W-:Y:S01]  /*15b0*/  @P2 MOV R11, R19 ;  /* 0x00000013000b2202 */ /* 0x000fe20000000f00 */
[----:B------:R-:W-:Y:S02]  /*15c0*/  @P0 IMAD.MOV.U32 R0, RZ, RZ, R18 ;  /* 0x000000ffff000224 */ /* 0x000fe400078e0012 */
[----:B------:R-:W-:-:S02]  /*15d0*/  @P1 IMAD.MOV.U32 R0, RZ, RZ, R19 ;  /* 0x000000ffff001224 */ /* 0x000fc400078e0013 */
[--C-:B------:R-:W-:Y:S02]  /*15e0*/  @P2 IMAD.MOV.U32 R0, RZ, RZ, R20.reuse ;  /* 0x000000ffff002224 */ /* 0x100fe400078e0014 */
[----:B------:R-:W-:Y:S02]  /*15f0*/  @P3 IMAD.MOV.U32 R11, RZ, RZ, R20 ;  /* 0x000000ffff0b3224 */ /* 0x000fe400078e0014 */
[--C-:B------:R-:W-:Y:S01]  /*1600*/  @P3 IMAD.MOV.U32 R0, RZ, RZ, R21.reuse ;  /* 0x000000ffff003224 */ /* 0x100fe200078e0015 */
[----:B------:R-:W-:Y:S01]  /*1610*/  @P4 MOV R0, R23 ;  /* 0x0000001700004202 */ /* 0x000fe20000000f00 */
[----:B------:R-:W-:Y:S02]  /*1620*/  @P4 IMAD.MOV.U32 R11, RZ, RZ, R21 ;  /* 0x000000ffff0b4224 */ /* 0x000fe400078e0015 */
[----:B------:R-:W-:-:S04]  /*1630*/  @P5 IMAD.MOV.U32 R11, RZ, RZ, R23 ;  /* 0x000000ffff0b5224 */ /* 0x000fc800078e0017 */
[----:B------:R-:W-:Y:S01]  /*1640*/  IMAD.MOV.U32 R12, RZ, RZ, R11 ;  /* 0x000000ffff0c7224 */ /* 0x000fe200078e000b */
        /* <DEDUP_REMOVED lines=12> */
.L_x_29:
[C---:B------:R-:W-:Y:S01]  /*1710*/  SHF.L.W.U32.HI R22, R12.reuse, 0x2, R0 ;  /* 0x000000020c167819 */ /* 0x040fe20000010e00 */
[----:B------:R-:W-:Y:S01]  /*1720*/  UMOV UR4, 0x54442d19 ;  /* 0x54442d1900047882 */ /* 0x000fe20000000000 */
[----:B------:R-:W-:Y:S01]  /*1730*/  SHF.L.U32 R10, R12, 0x2, RZ ;  /* 0x000000020c0a7819 */ /* 0x000fe200000006ff */
        /* <DEDUP_REMOVED lines=9> */
[----:B------:R-:W-:-:S03]  /*17d0*/  ISETP.GE.AND P1, PT, R0, RZ, PT ;  /* 0x000000ff0000720c */ /* 0x000fc60003f26270 */
[----:B------:R-:W-:-:S04]  /*17e0*/  IMAD.MOV R0, RZ, RZ, -R22 ;  /* 0x000000ffff007224 */ /* 0x000fc800078e0a16 */
[----:B------:R-:W-:Y:S01]  /*17f0*/  @!P0 IMAD.MOV.U32 R22, RZ, RZ, R0 ;  /* 0x000000ffff168224 */ /* 0x000fe200078e0000 */
[----:B0-----:R-:W-:-:S10]  /*1800*/  DMUL R12, R10, UR4 ;  /* 0x000000040a0c7c28 */ /* 0x001fd40008000000 */
[----:B------:R-:W0:Y:S02]  /*1810*/  F2F.F32.F64 R12, R12 ;  /* 0x0000000c000c7310 */ /* 0x000e240000301000 */
[----:B0-----:R-:W-:-:S07]  /*1820*/  FSEL R0, -R12, R12, !P1 ;  /* 0x0000000c0c007208 */ /* 0x001fce0004800100 */
.L_x_27:
[----:B------:R-:W-:Y:S02]  /*1830*/  IMAD.MOV.U32 R10, RZ, RZ, 0x37cbac00 ;  /* 0x37cbac00ff0a7424 */ /* 0x000fe400078e00ff */
[----:B------:R-:W-:Y:S01]  /*1840*/  FMUL R11, R0, R0 ;  /* 0x00000000000b7220 */ /* 0x000fe20000400000 */
[C---:B------:R-:W-:Y:S01]  /*1850*/  LOP3.LUT R13, R22.reuse, 0x1, RZ, 0xc0, !PT ;  /* 0x00000001160d7812 */ /* 0x040fe200078ec0ff */
[----:B------:R-:W-:Y:S01]  /*1860*/  IMAD.MOV.U32 R24, RZ, RZ, 0x3d2aaabb ;  /* 0x3d2aaabbff187424 */ /* 0x000fe200078e00ff */
[----:B------:R-:W-:Y:S01]  /*1870*/  MOV R23, 0x3effffff ;  /* 0x3effffff00177802 */ /* 0x000fe20000000f00 */
[----:B------:R-:W-:Y:S01]  /*1880*/  FFMA R12, R11, R10, -0.0013887860113754868507 ;  /* 0xbab607ed0b0c7423 */ /* 0x000fe2000000000a */
[----:B------:R-:W-:Y:S02]  /*1890*/  ISETP.NE.U32.AND P0, PT, R13, 0x1, PT ;  /* 0x000000010d00780c */ /* 0x000fe40003f05070 */
[----:B------:R-:W-:Y:S02]  /*18a0*/  LOP3.LUT P1, RZ, R22, 0x2, RZ, 0xc0, !PT ;  /* 0x0000000216ff7812 */ /* 0x000fe4000782c0ff */
[----:B------:R-:W-:-:S02]  /*18b0*/  FSEL R12, R12, -0.00019574658654164522886, !P0 ;  /* 0xb94d41530c0c7808 */ /* 0x000fc40004000000 */
[----:B------:R-:W-:Y:S02]  /*18c0*/  FSEL R24, R24, 0.0083327032625675201416, !P0 ;  /* 0x3c0885e418187808 */ /* 0x000fe40004000000 */
[----:B------:R-:W-:Y:S02]  /*18d0*/  FSEL R0, R0, 1, P0 ;  /* 0x3f80000000007808 */ /* 0x000fe40000000000 */
[----:B------:R-:W-:Y:S01]  /*18e0*/  FSEL R23, -R23, -0.16666662693023681641, !P0 ;  /* 0xbe2aaaa817177808 */ /* 0x000fe20004000100 */
[----:B------:R-:W-:Y:S01]  /*18f0*/  FFMA R12, R11, R12, R24 ;  /* 0x0000000c0b0c7223 */ /* 0x000fe20000000018 */
[----:B------:R-:W-:Y:S01]  /*1900*/  FSETP.GE.AND P2, PT, |R15|, 105615, PT ;  /* 0x47ce47800f00780b */ /* 0x000fe20003f46200 */
[C---:B------:R-:W-:Y:S02]  /*1910*/  FFMA R13, R11.reuse, R0, RZ ;  /* 0x000000000b0d7223 */ /* 0x040fe400000000ff */
[----:B------:R-:W-:-:S04]  /*1920*/  FFMA R12, R11, R12, R23 ;  /* 0x0000000c0b0c7223 */ /* 0x000fc80000000017 */
[----:B------:R-:W-:-:S04]  /*1930*/  FFMA R13, R13, R12, R0 ;  /* 0x0000000c0d0d7223 */ /* 0x000fc80000000000 */
[----:B------:R-:W-:-:S04]  /*1940*/  @P1 FADD R13, RZ, -R13 ;  /* 0x8000000dff0d1221 */ /* 0x000fc80000000000 */
        /* <DEDUP_REMOVED lines=8> */
[----:B------:R-:W-:Y:S01]  /*19d0*/  IMAD.SHL.U32 R0, R15, 0x100, RZ ;  /* 0x000001000f007824 */ /* 0x000fe200078e00ff */
[----:B------:R-:W-:Y:S01]  /*19e0*/  MOV R14, RZ ;  /* 0x000000ff000e7202 */ /* 0x000fe20000000f00 */
[----:B0-----:R-:W-:Y:S01]  /*19f0*/  IMAD.MOV.U32 R7, RZ, RZ, RZ ;  /* 0x000000ffff077224 */ /* 0x001fe200078e00ff */
[----:B------:R-:W0:Y:S01]  /*1a00*/  LDCU.64 UR6, c[0x4][0x18] ;  /* 0x01000300ff0677ac */ /* 0x000e220008000a00 */
[----:B------:R-:W-:Y:S01]  /*1a10*/  IMAD.MOV.U32 R9, RZ, RZ, RZ ;  /* 0x000000ffff097224 */ /* 0x000fe200078e00ff */
[----:B------:R-:W-:Y:S01]  /*1a20*/  LOP3.LUT R11, R0, 0x80000000, RZ, 0xfc, !PT ;  /* 0x80000000000b7812 */ /* 0x000fe200078efcff */
[----:B------:R-:W-:-:S06]  /*1a30*/  UMOV UR4, URZ ;  /* 0x000000ff00047c82 */ /* 0x000fcc0008000000 */
.L_x_31:
        /* <DEDUP_REMOVED lines=12> */
[C---:B------:R-:W-:Y:S02]  /*1b00*/  ISETP.EQ.AND P5, PT, R14.reuse, 0x14, PT ;  /* 0x000000140e00780c */ /* 0x040fe40003fa2270 */
[----:B------:R-:W-:Y:S01]  /*1b10*/  IADD3 R14, PT, PT, R14, 0x4, RZ ;  /* 0x000000040e0e7810 */ /* 0x000fe20007ffe0ff */
        /* <DEDUP_REMOVED lines=22> */
[--C-:B------:R-:W-:Y:S01]  /*1c80*/  @P3 IMAD.MOV.U32 R0, RZ, RZ, R8.reuse ;  /* 0x000000ffff003224 */ /* 0x100fe200078e0008 */
[C---:B------:R-:W-:Y:S01]  /*1c90*/  ISETP.EQ.AND P3, PT, R12.reuse, -0x4, PT ;  /* 0xfffffffc0c00780c */ /* 0x040fe20003f62270 */
[----:B------:R-:W-:Y:S01]  /*1ca0*/  @P4 IMAD.MOV.U32 R9, RZ, RZ, R8 ;  /* 0x000000ffff094224 */ /* 0x000fe200078e0008 */
[----:B------:R-:W-:Y:S01]  /*1cb0*/  @P4 MOV R0, R17 ;  /* 0x0000001100004202 */ /* 0x000fe20000000f00 */
[----:B------:R-:W-:Y:S01]  /*1cc0*/  @P2 IMAD.MOV.U32 R9, RZ, RZ, R17 ;  /* 0x000000ffff092224 */ /* 0x000fe200078e0011 */
[----:B------:R-:W-:Y:S01]  /*1cd0*/  ISETP.EQ.AND P4, PT, R12, 0x4, PT ;  /* 0x000000040c00780c */ /* 0x000fe20003f82270 */
[--C-:B------:R-:W-:Y:S02]  /*1ce0*/  @P2 IMAD.MOV.U32 R0, RZ, RZ, R18.reuse ;  /* 0x000000ffff002224 */ /* 0x100fe400078e0012 */
[----:B------:R-:W-:Y:S01]  /*1cf0*/  @P1 IMAD.MOV.U32 R9, RZ, RZ, R18 ;  /* 0x000000ffff091224 */ /* 0x000fe200078e0012 */
[----:B------:R-:W-:Y:S01]  /*1d00*/  @P0 MOV R9, R19 ;  /* 0x0000001300090202 */ /* 0x000fe20000000f00 */
[----:B------:R-:W-:-:S02]  /*1d10*/  @P1 IMAD.MOV.U32 R0, RZ, RZ, R19 ;  /* 0x000000ffff001224 */ /* 0x000fc400078e0013 */
[--C-:B------:R-:W-:Y:S02]  /*1d20*/  @P0 IMAD.MOV.U32 R0, RZ, RZ, R20.reuse ;  /* 0x000000ffff000224 */ /* 0x100fe400078e0014 */
[----:B------:R-:W-:Y:S02]  /*1d30*/  @P3 IMAD.MOV.U32 R9, RZ, RZ, R20 ;  /* 0x000000ffff093224 */ /* 0x000fe400078e0014 */
[--C-:B------:R-:W-:Y:S01]  /*1d40*/  @P3 IMAD.MOV.U32 R0, RZ, RZ, R21.reuse ;  /* 0x000000ffff003224 */ /* 0x100fe200078e0015 */
[----:B------:R-:W-:Y:S01]  /*1d50*/  @P5 MOV R0, R7 ;  /* 0x0000000700005202 */ /* 0x000fe20000000f00 */
[----:B------:R-:W-:Y:S02]  /*1d60*/  @P5 IMAD.MOV.U32 R9, RZ, RZ, R21 ;  /* 0x000000ffff095224 */ /* 0x000fe400078e0015 */
[----:B------:R-:W-:Y:S01]  /*1d70*/  @P4 IMAD.MOV.U32 R9, RZ, RZ, R7 ;  /* 0x000000ffff094224 */ /* 0x000fe200078e0007 */
[----:B------:R-:W-:Y:S06]  /*1d80*/  @!P6 BRA `(.L_x_32) ;  /* 0x000000000028e947 */ /* 0x000fec0003800000 */
[----:B------:R-:W-:Y:S01]  /*1d90*/  @P1 IMAD.MOV.U32 R8, RZ, RZ, R17 ;  /* 0x000000ffff081224 */ /* 0x000fe200078e0011 */
[----:B------:R-:W-:Y:S01]  /*1da0*/  LOP3.LUT R11, R11, 0x1f, RZ, 0xc0, !PT ;  /* 0x0000001f0b0b7812 */ /* 0x000fe200078ec0ff */
[----:B------:R-:W-:Y:S01]  /*1db0*/  @P0 IMAD.MOV.U32 R8, RZ, RZ, R18 ;  /* 0x000000ffff080224 */ /* 0x000fe200078e0012 */
[----:B------:R-:W-:Y:S01]  /*1dc0*/  ISETP.EQ.AND P0, PT, R12, 0x8, PT ;  /* 0x000000080c00780c */ /* 0x000fe20003f02270 */
[----:B------:R-:W-:Y:S01]  /*1dd0*/  @P3 IMAD.MOV.U32 R8, RZ, RZ, R19 ;  /* 0x000000ffff083224 */ /* 0x000fe200078e0013 */
[----:B------:R-:W-:Y:S01]  /*1de0*/  @P5 MOV R8, R20 ;  /* 0x0000001400085202 */ /* 0x000fe20000000f00 */
[----:B------:R-:W-:Y:S01]  /*1df0*/  @P4 IMAD.MOV.U32 R8, RZ, RZ, R21 ;  /* 0x000000ffff084224 */ /* 0x000fe200078e0015 */
[----:B------:R-:W-:-:S09]  /*1e00*/  SHF.L.W.U32.HI R0, R9, R11, R0 ;  /* 0x0000000b09007219 */ /* 0x000fd20000010e00 */
[----:B------:R-:W-:-:S05]  /*1e10*/  @P0 IMAD.MOV.U32 R8, RZ, RZ, R7 ;  /* 0x000000ffff080224 */ /* 0x000fca00078e0007 */
[----:B------:R-:W-:-:S07]  /*1e20*/  SHF.L.W.U32.HI R9, R8, R11, R9 ;  /* 0x0000000b08097219 */ /* 0x000fce0000010e09 */
.L_x_32:
[C-C-:B------:R-:W-:Y:S01]  /*1e30*/  SHF.L.W.U32.HI R7, R9.reuse, 0x2, R0.reuse ;  /* 0x0000000209077819 */ /* 0x140fe20000010e00 */
[----:B------:R-:W-:Y:S01]  /*1e40*/  IMAD.SHL.U32 R9, R9, 0x4, RZ ;  /* 0x0000000409097824 */ /* 0x000fe200078e00ff */
[----:B------:R-:W-:Y:S01]  /*1e50*/  UMOV UR4, 0x54442d19 ;  /* 0x54442d1900047882 */ /* 0x000fe20000000000 */
[----:B------:R-:W-:Y:S01]  /*1e60*/  UMOV UR5, 0x3bf921fb ;  /* 0x3bf921fb00057882 */ /* 0x000fe20000000000 */
[----:B------:R-:W-:Y:S02]  /*1e70*/  SHF.R.S32.HI R8, RZ, 0x1f, R7 ;  /* 0x0000001fff087819 */ /* 0x000fe40000011407 */
[----:B------:R-:W-:Y:S02]  /*1e80*/  SHF.R.U32.HI R0, RZ, 0x1e, R0 ;  /* 0x0000001eff007819 */ /* 0x000fe40000011600 */
[C---:B------:R-:W-:Y:S02]  /*1e90*/  LOP3.LUT R16, R8.reuse, R9, RZ, 0x3c, !PT ;  /* 0x0000000908107212 */ /* 0x040fe400078e3cff */
[----:B------:R-:W-:-:S02]  /*1ea0*/  LOP3.LUT R17, R8, R7, RZ, 0x3c, !PT ;  /* 0x0000000708117212 */ /* 0x000fc400078e3cff */
[----:B------:R-:W-:Y:S02]  /*1eb0*/  ISETP.GE.AND P1, PT, R15, RZ, PT ;  /* 0x000000ff0f00720c */ /* 0x000fe40003f26270 */
[----:B------:R-:W0:Y:S01]  /*1ec0*/  I2F.F64.S64 R8, R16 ;  /* 0x0000001000087312 */ /* 0x000e220000301c00 */
[----:B------:R-:W-:-:S04]  /*1ed0*/  LOP3.LUT R15, R7, R15, RZ, 0x3c, !PT ;  /* 0x0000000f070f7212 */ /* 0x000fc800078e3cff */
[----:B------:R-:W-:Y:S01]  /*1ee0*/  ISETP.GE.AND P0, PT, R15, RZ, PT ;  /* 0x000000ff0f00720c */ /* 0x000fe20003f06270 */
[----:B0-----:R-:W-:Y:S01]  /*1ef0*/  DMUL R12, R8, UR4 ;  /* 0x00000004080c7c28 */ /* 0x001fe20008000000 */
[----:B------:R-:W-:-:S05]  /*1f00*/  LEA.HI R9, R7, R0, RZ, 0x1 ;  /* 0x0000000007097211 */ /* 0x000fca00078f08ff */
[----:B------:R-:W-:-:S04]  /*1f10*/  IMAD.MOV R0, RZ, RZ, -R9 ;  /* 0x000000ffff007224 */ /* 0x000fc800078e0a09 */
[----:B------:R-:W0:Y:S01]  /*1f20*/  F2F.F32.F64 R12, R12 ;  /* 0x0000000c000c7310 */ /* 0x000e220000301000 */
[----:B------:R-:W-:Y:S02]  /*1f30*/  @!P1 MOV R9, R0 ;  /* 0x0000000000099202 */ /* 0x000fe40000000f00 */
[----:B0-----:R-:W-:-:S07]  /*1f40*/  FSEL R14, -R12, R12, !P0 ;  /* 0x0000000c0c0e7208 */ /* 0x001fce0004000100 */
.L_x_30:
[----:B0-----:R-:W-:Y:S01]  /*1f50*/  FMUL R7, R14, R14 ;  /* 0x0000000e0e077220 */ /* 0x001fe20000400000 */
[----:B------:R-:W-:Y:S01]  /*1f60*/  LOP3.LUT R0, R9, 0x1, RZ, 0xc0, !PT ;  /* 0x0000000109007812 */ /* 0x000fe200078ec0ff */
[----:B------:R-:W-:Y:S02]  /*1f70*/  IMAD.MOV.U32 R8, RZ, RZ, 0x3c0885e4 ;  /* 0x3c0885e4ff087424 */ /* 0x000fe400078e00ff */
[----:B------:R-:W-:Y:S01]  /*1f80*/  FFMA R10, R7, R10, -0.0013887860113754868507 ;  /* 0xbab607ed070a7423 */ /* 0x000fe2000000000a */
[----:B------:R-:W-:Y:S01]  /*1f90*/  ISETP.NE.U32.AND P0, PT, R0, 0x1, PT ;  /* 0x000000010000780c */ /* 0x000fe20003f05070 */
[----:B------:R-:W-:Y:S02]  /*1fa0*/  VIADD R9, R9, 0x1 ;  /* 0x0000000109097836 */ /* 0x000fe40000000000 */
[----:B------:R-:W-:Y:S01]  /*1fb0*/  IMAD.MOV.U32 R11, RZ, RZ, 0x3e2aaaa8 ;  /* 0x3e2aaaa8ff0b7424 */ /* 0x000fe200078e00ff */
[----:B------:R-:W-:Y:S02]  /*1fc0*/  FSEL R10, R10, -0.00019574658654164522886, P0 ;  /* 0xb94d41530a0a7808 */ /* 0x000fe40000000000 */
[----:B------:R-:W-:-:S02]  /*1fd0*/  FSEL R8, R8, 0.041666727513074874878, !P0 ;  /* 0x3d2aaabb08087808 */ /* 0x000fc40004000000 */
[----:B------:R-:W-:Y:S02]  /*1fe0*/  LOP3.LUT P1, RZ, R9, 0x2, RZ, 0xc0, !PT ;  /* 0x0000000209ff7812 */ /* 0x000fe4000782c0ff */
[----:B------:R-:W-:Y:S01]  /*1ff0*/  FSEL R0, R14, 1, !P0 ;  /* 0x3f8000000e007808 */ /* 0x000fe20004000000 */
[----:B------:R-:W-:Y:S01]  /*2000*/  FFMA R8, R7, R10, R8 ;  /* 0x0000000a07087223 */ /* 0x000fe20000000008 */
[----:B------:R-:W-:-:S03]  /*2010*/  FSEL R11, -R11, -0.4999999701976776123, !P0 ;  /* 0xbeffffff0b0b7808 */ /* 0x000fc60004000100 */
[C---:B------:R-:W-:Y:S02]  /*2020*/  FFMA R9, R7.reuse, R0, RZ ;  /* 0x0000000007097223 */ /* 0x040fe400000000ff */
[----:B------:R-:W-:-:S04]  /*2030*/  FFMA R8, R7, R8, R11 ;  /* 0x0000000807087223 */ /* 0x000fc8000000000b */
[----:B------:R-:W-:-:S04]  /*2040*/  FFMA R9, R9, R8, R0 ;  /* 0x0000000809097223 */ /* 0x000fc80000000000 */
[----:B------:R-:W-:-:S04]  /*2050*/  @P1 FADD R9, RZ, -R9 ;  /* 0x80000009ff091221 */ /* 0x000fc80000000000 */
[----:B-----5:R-:W-:-:S05]  /*2060*/  FMUL R9, R6, R9 ;  /* 0x0000000906097220 */ /* 0x020fca0000400000 */
[----:B------:R-:W-:Y:S04]  /*2070*/  STG.E desc[UR14][R4.64+0x4], R9 ;  /* 0x0000040904007986 */ /* 0x000fe8000c10190e */
[----:B------:R-:W2:Y:S02]  /*2080*/  LDG.E R0, desc[UR14][R2.64+0x4] ;  /* 0x0000040e02007981 */ /* 0x000ea4000c1e1900 */
[----:B--2---:R-:W-:-:S05]  /*2090*/  FADD R7, -R0, -RZ ;  /* 0x800000ff00077221 */ /* 0x004fca0000000100 */
[----:B------:R-:W-:Y:S04]  /*20a0*/  STG.E desc[UR14][R2.64+0x4], R7 ;  /* 0x0000040702007986 */ /* 0x000fe8000c10190e */
[----:B------:R-:W2:Y:S02]  /*20b0*/  LDG.E R0, desc[UR14][R4.64+0x4] ;  /* 0x0000040e04007981 */ /* 0x000ea4000c1e1900 */
[----:B--2---:R-:W-:-:S05]  /*20c0*/  FADD R11, -R0, -RZ ;  /* 0x800000ff000b7221 */ /* 0x004fca0000000100 */
[----:B------:R-:W-:Y:S01]  /*20d0*/  STG.E desc[UR14][R4.64+0x4], R11 ;  /* 0x0000040b04007986 */ /* 0x000fe2000c10190e */
[----:B------:R-:W-:Y:S05]  /*20e0*/  EXIT ;  /* 0x000000000000794d */ /* 0x000fea0003800000 */
.L_x_33:
        /* <DEDUP_REMOVED lines=9> */
.L_x_58:


//--------------------- .text._Z6kernelPfS_S_S_S_S_S_ --------------------------
	.section	.text._Z6kernelPfS_S_S_S_S_S_,"ax",@progbits
	.align	128
        .global         _Z6kernelPfS_S_S_S_S_S_
        .type           _Z6kernelPfS_S_S_S_S_S_,@function
        .size           _Z6kernelPfS_S_S_S_S_S_,(.L_x_59 - _Z6kernelPfS_S_S_S_S_S_)
        .other          _Z6kernelPfS_S_S_S_S_S_,@"STO_CUDA_ENTRY STV_DEFAULT"
_Z6kernelPfS_S_S_S_S_S_:
.text._Z6kernelPfS_S_S_S_S_S_:
[----:B------:R-:W0:Y:S08]  /*0000*/  LDC R1, c[0x0][0x37c] ;  /* 0x0000df00ff017b82 */ /* 0x000e300000000800 */
[----:B------:R-:W1:Y:S01]  /*0010*/  LDC.64 R10, c[0x3][RZ] ;  /* 0x00c00000ff0a7b82 */ /* 0x000e620000000a00 */
[----:B------:R-:W2:Y:S01]  /*0020*/  LDCU UR4, c[0x0][0x2f8] ;  /* 0x00005f00ff0477ac */ /* 0x000ea20008000800 */
[----:B0-----:R-:W-:Y:S01]  /*0030*/  VIADD R1, R1, 0xffffff98 ;  /* 0xffffff9801017836 */ /* 0x001fe20000000000 */
[----:B------:R-:W-:Y:S01]  /*0040*/  MOV R0, 0x20 ;  /* 0x0000002000007802 */ /* 0x000fe20000000f00 */
[----:B------:R-:W0:Y:S04]  /*0050*/  LDCU UR5, c[0x0][0x2fc] ;  /* 0x00005f80ff0577ac */ /* 0x000e280008000800 */
[----:B------:R3:W4:Y:S01]  /*0060*/  LDC.64 R8, c[0x4][R0] ;  /* 0x0100000000087b82 */ /* 0x0007220000000a00 */
[----:B------:R-:W5:Y:S01]  /*0070*/  LDCU.64 UR6, c[0x4][URZ] ;  /* 0x01000000ff0677ac */ /* 0x000f620008000a00 */
[----:B------:R-:W3:Y:S01]  /*0080*/  LDCU.64 UR36, c[0x0][0x358] ;  /* 0x00006b00ff2477ac */ /* 0x000ee20008000a00 */
[----:B--2---:R-:W-:-:S04]  /*0090*/  IADD3 R2, P0, PT, R1, UR4, RZ ;  /* 0x0000000401027c10 */ /* 0x004fc8000ff1e0ff */
[----:B------:R-:W-:Y:S01]  /*00a0*/  IADD3 R6, P1, PT, R2, 0x20, RZ ;  /* 0x0000002002067810 */ /* 0x000fe20007f3e0ff */
[----:B-1----:R1:W-:Y:S01]  /*00b0*/  STL.64 [R1+0x20], R10 ;  /* 0x0000200a01007387 */ /* 0x0023e20000100a00 */
[----:B0-----:R-:W-:Y:S02]  /*00c0*/  IMAD.X R18, RZ, RZ, UR5, P0 ;  /* 0x00000005ff127e24 */ /* 0x001fe400080e06ff */
[----:B-----5:R-:W-:Y:S02]  /*00d0*/  IMAD.U32 R4, RZ, RZ, UR6 ;  /* 0x00000006ff047e24 */ /* 0x020fe4000f8e00ff */
[----:B------:R-:W-:Y:S02]  /*00e0*/  IMAD.U32 R5, RZ, RZ, UR7 ;  /* 0x00000007ff057e24 */ /* 0x000fe4000f8e00ff */
[----:B-1-3--:R-:W-:-:S07]  /*00f0*/  IMAD.X R7, RZ, RZ, R18, P1 ;  /* 0x000000ffff077224 */ /* 0x00afce00008e0612 */
[----:B------:R-:W-:-:S07]  /*0100*/  LEPC R20, `(.L_x_34) ;  /* 0x000000001014794e */ /* 0x000fce0000000000 */
[----:B----4-:R-:W-:Y:S05]  /*0110*/  CALL.ABS.NOINC R8 ;  /* 0x0000000008007343 */ /* 0x010fea0003c00000 */
.L_x_34:
[----:B------:R-:W0:Y:S01]  /*0120*/  S2R R23, SR_CTAID.Y ;  /* 0x0000000000177919 */ /* 0x000e220000002600 */
[----:B------:R-:W1:Y:S01]  /*0130*/  LDC.64 R28, c[0x3][RZ] ;  /* 0x00c00000ff1c7b82 */ /* 0x000e620000000a00 */
[----:B------:R-:W2:Y:S01]  /*0140*/  LDCU.128 UR4, c[0x0][0x380] ;  /* 0x00007000ff0477ac */ /* 0x000ea20008000c00 */
[----:B------:R-:W3:Y:S01]  /*0150*/  S2R R22, SR_CTAID.X ;  /* 0x0000000000167919 */ /* 0x000ee20000002500 */
[----:B-1----:R-:W-:-:S04]  /*0160*/  IMAD R28, R28, R29, 0x2 ;  /* 0x000000021c1c7424 */ /* 0x002fc800078e021d */
[----:B0-----:R-:W-:-:S05]  /*0170*/  IMAD R3, R28, R23, R28 ;  /* 0x000000171c037224 */ /* 0x001fca00078e021c */
[----:B---3--:R-:W-:Y:S02]  /*0180*/  IADD3 R5, P0, PT, R3, R22, RZ ;  /* 0x0000001603057210 */ /* 0x008fe40007f1e0ff */
[----:B------:R-:W-:-:S03]  /*0190*/  SHF.R.S32.HI R0, RZ, 0x1f, R3 ;  /* 0x0000001fff007819 */ /* 0x000fc60000011403 */
[----:B------:R-:W-:Y:S02]  /*01a0*/  IMAD.SHL.U32 R30, R5, 0x4, RZ ;  /* 0x00000004051e7824 */ /* 0x000fe400078e00ff */
[----:B------:R-:W-:-:S03]  /*01b0*/  IMAD.X R0, RZ, RZ, R0, P0 ;  /* 0x000000ffff007224 */ /* 0x000fc600000e0600 */
[----:B--2---:R-:W-:Y:S02]  /*01c0*/  IADD3 R4, P0, PT, R30, UR6, RZ ;  /* 0x000000061e047c10 */ /* 0x004fe4000ff1e0ff */
[----:B------:R-:W-:-:S04]  /*01d0*/  SHF.L.U64.HI R6, R5, 0x2, R0 ;  /* 0x0000000205067819 */ /* 0x000fc80000010200 */
[----:B------:R-:W-:-:S05]  /*01e0*/  IADD3.X R5, PT, PT, R6, UR7, RZ, P0, !PT ;  /* 0x0000000706057c10 */ /* 0x000fca00087fe4ff */
[----:B------:R-:W2:Y:S01]  /*01f0*/  LDG.E R8, desc[UR36][R4.64+0x4] ;  /* 0x0000042404087981 */ /* 0x000ea2000c1e1900 */
[----:B------:R-:W-:-:S04]  /*0200*/  IADD3 R30, P0, PT, R30, UR4, RZ ;  /* 0x000000041e1e7c10 */ /* 0x000fc8000ff1e0ff */
[----:B------:R-:W-:-:S05]  /*0210*/  IADD3.X R31, PT, PT, R6, UR5, RZ, P0, !PT ;  /* 0x00000005061f7c10 */ /* 0x000fca00087fe4ff */
[----:B------:R0:W5:Y:S01]  /*0220*/  LDG.E R7, desc[UR36][R30.64+0x4] ;  /* 0x000004241e077981 */ /* 0x000162000c1e1900 */
[----:B--2---:R-:W-:-:S04]  /*0230*/  FADD R6, R8, R8 ;  /* 0x0000000808067221 */ /* 0x004fc80000000000 */
[----:B------:R-:W-:-:S04]  /*0240*/  FMUL R6, R6, 3.1415927410125732422 ;  /* 0x40490fdb06067820 */ /* 0x000fc80000400000 */
[C---:B------:R-:W-:Y:S01]  /*0250*/  FMUL R9, R6.reuse, 0.63661974668502807617 ;  /* 0x3f22f98306097820 */ /* 0x040fe20000400000 */
[----:B------:R-:W-:-:S05]  /*0260*/  FSETP.GE.AND P0, PT, |R6|, 105615, PT ;  /* 0x47ce47800600780b */ /* 0x000fca0003f06200 */
[----:B------:R-:W1:Y:S02]  /*0270*/  F2I.NTZ R9, R9 ;  /* 0x0000000900097305 */ /* 0x000e640000203100 */
[----:B-1----:R-:W-:Y:S01]  /*0280*/  I2FP.F32.S32 R11, R9 ;  /* 0x00000009000b7245 */ /* 0x002fe20000201400 */
[----:B------:R-:W-:-:S04]  /*0290*/  IMAD.MOV.U32 R14, RZ, RZ, R9 ;  /* 0x000000ffff0e7224 */ /* 0x000fc800078e0009 */
[----:B------:R-:W-:-:S04]  /*02a0*/  FFMA R10, R11, -1.5707962512969970703, R6 ;  /* 0xbfc90fda0b0a7823 */ /* 0x000fc80000000006 */
[----:B------:R-:W-:-:S04]  /*02b0*/  FFMA R10, R11, -7.5497894158615963534e-08, R10 ;  /* 0xb3a221680b0a7823 */ /* 0x000fc8000000000a */
[----:B------:R-:W-:-:S04]  /*02c0*/  FFMA R10, R11, -5.3903029534742383927e-15, R10 ;  /* 0xa7c234c50b0a7823 */ /* 0x000fc8000000000a */
[----:B------:R-:W-:Y:S01]  /*02d0*/  IMAD.MOV.U32 R4, RZ, RZ, R10 ;  /* 0x000000ffff047224 */ /* 0x000fe200078e000a */
[----:B0-----:R-:W-:Y:S06]  /*02e0*/  @!P0 BRA `(.L_x_35) ;  /* 0x0000000000ec8947 */ /* 0x001fec0003800000 */
[----:B------:R-:W-:-:S13]  /*02f0*/  FSETP.NEU.AND P1, PT, |R6|, +INF , PT ;  /* 0x7f8000000600780b */ /* 0x000fda0003f2d200 */
[----:B------:R-:W-:Y:S01]  /*0300*/  @!P1 FMUL R4, RZ, R6 ;  /* 0x00000006ff049220 */ /* 0x000fe20000400000 */
[----:B------:R-:W-:Y:S01]  /*0310*/  @!P1 IMAD.MOV.U32 R9, RZ, RZ, RZ ;  /* 0x000000ffff099224 */ /* 0x000fe200078e00ff */
[----:B------:R-:W-:Y:S06]  /*0320*/  @!P1 BRA `(.L_x_35) ;  /* 0x0000000000dc9947 */ /* 0x000fec0003800000 */
[----:B------:R-:W0:Y:S01]  /*0330*/  LDCU.64 UR4, c[0x4][0x18] ;  /* 0x01000300ff0477ac */ /* 0x000e220008000a00 */
[----:B------:R-:W-:Y:S02]  /*0340*/  IMAD.SHL.U32 R4, R6, 0x100, RZ ;  /* 0x0000010006047824 */ /* 0x000fe400078e00ff */
[----:B------:R-:W-:Y:S01]  /*0350*/  HFMA2 R19, -RZ, RZ, 0, 0 ;  /* 0x00000000ff137431 */ /* 0x000fe200000001ff */
[----:B------:R-:W-:Y:S01]  /*0360*/  BSSY.RECONVERGENT B0, `(.L_x_36) ;  /* 0x0000014000007945 */ /* 0x000fe20003800200 */
[----:B------:R-:W-:Y:S02]  /*0370*/  IMAD.MOV.U32 R11, RZ, RZ, RZ ;  /* 0x000000ffff0b7224 */ /* 0x000fe400078e00ff */
[----:B------:R-:W-:Y:S01]  /*0380*/  IMAD.MOV.U32 R16, RZ, RZ, RZ ;  /* 0x000000ffff107224 */ /* 0x000fe200078e00ff */
[----:B------:R-:W-:Y:S01]  /*0390*/  LOP3.LUT R15, R4, 0x80000000, RZ, 0xfc, !PT ;  /* 0x80000000040f7812 */ /* 0x000fe200078efcff */
[----:B------:R-:W-:Y:S02]  /*03a0*/  IMAD.MOV.U32 R9, RZ, RZ, R1 ;  /* 0x000000ffff097224 */ /* 0x000fe400078e0001 */
[----:B0-----:R-:W-:-:S02]  /*03b0*/  IMAD.U32 R17, RZ, RZ, UR4 ;  /* 0x00000004ff117e24 */ /* 0x001fc4000f8e00ff */
[----:B------:R-:W-:-:S07]  /*03c0*/  IMAD.U32 R20, RZ, RZ, UR5 ;  /* 0x00000005ff147e24 */ /* 0x000fce000f8e00ff */
.L_x_37:
[----:B------:R-:W-:Y:S02]  /*03d0*/  IMAD.MOV.U32 R4, RZ, RZ, R17 ;  /* 0x000000ffff047224 */ /* 0x000fe400078e0011 */
[----:B------:R-:W-:-:S05]  /*03e0*/  IMAD.MOV.U32 R5, RZ, RZ, R20 ;  /* 0x000000ffff057224 */ /* 0x000fca00078e0014 */
[----:B------:R-:W2:Y:S01]  /*03f0*/  LDG.E.CONSTANT R12, desc[UR36][R4.64] ;  /* 0x00000024040c7981 */ /* 0x000ea2000c1e9900 */
[----:B------:R-:W-:Y:S01]  /*0400*/  VIADD R16, R16, 0x1 ;  /* 0x0000000110107836 */ /* 0x000fe20000000000 */
[----:B------:R-:W-:-:S04]  /*0410*/  IADD3 R17, P3, PT, R17, 0x4, RZ ;  /* 0x0000000411117810 */ /* 0x000fc80007f7e0ff */
[----:B------:R-:W-:Y:S01]  /*0420*/  ISETP.NE.AND P1, PT, R16, 0x6, PT ;  /* 0x000000061000780c */ /* 0x000fe20003f25270 */
[----:B------:R-:W-:Y:S02]  /*0430*/  IMAD.X R20, RZ, RZ, R20, P3 ;  /* 0x000000ffff147224 */ /* 0x000fe400018e0614 */
[----:B--2---:R-:W-:-:S03]  /*0440*/  IMAD.WIDE.U32 R12, R12, R15, RZ ;  /* 0x0000000f0c0c7225 */ /* 0x004fc600078e00ff */
[----:B------:R-:W-:-:S05]  /*0450*/  IADD3 R12, P2, PT, R12, R11, RZ ;  /* 0x0000000b0c0c7210 */ /* 0x000fca0007f5e0ff */
[----:B------:R0:W-:Y:S01]  /*0460*/  STL [R9], R12 ;  /* 0x0000000c09007387 */ /* 0x0001e20000100800 */
[----:B------:R-:W-:Y:S02]  /*0470*/  IMAD.X R11, R13, 0x1, R19, P2 ;  /* 0x000000010d0b7824 */ /* 0x000fe400010e0613 */
[----:B0-----:R-:W-:Y:S01]  /*0480*/  VIADD R9, R9, 0x4 ;  /* 0x0000000409097836 */ /* 0x001fe20000000000 */
[----:B------:R-:W-:Y:S06]  /*0490*/  @P1 BRA `(.L_x_37) ;  /* 0xfffffffc00cc1947 */ /* 0x000fec000383ffff */
[----:B------:R-:W-:Y:S05]  /*04a0*/  BSYNC.RECONVERGENT B0 ;  /* 0x0000000000007941 */ /* 0x000fea0003800200 */
.L_x_36:
[----:B------:R-:W-:Y:S01]  /*04b0*/  SHF.R.U32.HI R13, RZ, 0x17, R6 ;  /* 0x00000017ff0d7819 */ /* 0x000fe20000011606 */
[----:B------:R0:W-:Y:S03]  /*04c0*/  STL [R1+0x18], R11 ;  /* 0x0000180b01007387 */ /* 0x0001e60000100800 */
[C---:B------:R-:W-:Y:S02]  /*04d0*/  LOP3.LUT R4, R13.reuse, 0xe0, RZ, 0xc0, !PT ;  /* 0x000000e00d047812 */ /* 0x040fe400078ec0ff */
[----:B------:R-:W-:-:S03]  /*04e0*/  LOP3.LUT P1, RZ, R13, 0x1f, RZ, 0xc0, !PT ;  /* 0x0000001f0dff7812 */ /* 0x000fc6000782c0ff */
[----:B------:R-:W-:-:S05]  /*04f0*/  VIADD R4, R4, 0xffffff80 ;  /* 0xffffff8004047836 */ /* 0x000fca0000000000 */
[----:B------:R-:W-:-:S05]  /*0500*/  SHF.R.U32.HI R4, RZ, 0x5, R4 ;  /* 0x00000005ff047819 */ /* 0x000fca0000011604 */
[----:B------:R-:W-:-:S05]  /*0510*/  IMAD R16, R4, -0x4, R1 ;  /* 0xfffffffc04107824 */ /* 0x000fca00078e0201 */
[----:B------:R-:W2:Y:S04]  /*0520*/  LDL R9, [R16+0x18] ;  /* 0x0000180010097983 */ /* 0x000ea80000100800 */
[----:B------:R-:W2:Y:S04]  /*0530*/  LDL R5, [R16+0x14] ;  /* 0x0000140010057983 */ /* 0x000ea80000100800 */
[----:B------:R-:W3:Y:S01]  /*0540*/  @P1 LDL R12, [R16+0x10] ;  /* 0x00001000100c1983 */ /* 0x000ee20000100800 */
[----:B------:R-:W-:Y:S01]  /*0550*/  LOP3.LUT R4, R13, 0x1f, RZ, 0xc0, !PT ;  /* 0x0000001f0d047812 */ /* 0x000fe200078ec0ff */
[----:B------:R-:W-:Y:S01]  /*0560*/  UMOV UR4, 0x54442d19 ;  /* 0x54442d1900047882 */ /* 0x000fe20000000000 */
[----:B------:R-:W-:-:S02]  /*0570*/  UMOV UR5, 0x3bf921fb ;  /* 0x3bf921fb00057882 */ /* 0x000fc40000000000 */
[-C--:B--2---:R-:W-:Y:S02]  /*0580*/  @P1 SHF.L.W.U32.HI R9, R5, R4.reuse, R9 ;  /* 0x0000000405091219 */ /* 0x084fe40000010e09 */
[----:B---3--:R-:W-:Y:S02]  /*0590*/  @P1 SHF.L.W.U32.HI R5, R12, R4, R5 ;  /* 0x000000040c051219 */ /* 0x008fe40000010e05 */
[----:B------:R-:W-:Y:S02]  /*05a0*/  ISETP.GE.AND P1, PT, R6, RZ, PT ;  /* 0x000000ff0600720c */ /* 0x000fe40003f26270 */
[C-C-:B------:R-:W-:Y:S01]  /*05b0*/  SHF.L.W.U32.HI R15, R5.reuse, 0x2, R9.reuse ;  /* 0x00000002050f7819 */ /* 0x140fe20000010e09 */
[----:B------:R-:W-:Y:S01]  /*05c0*/  IMAD.SHL.U32 R5, R5, 0x4, RZ ;  /* 0x0000000405057824 */ /* 0x000fe200078e00ff */
[----:B------:R-:W-:Y:S02]  /*05d0*/  SHF.R.U32.HI R16, RZ, 0x1e, R9 ;  /* 0x0000001eff107819 */ /* 0x000fe40000011609 */
[----:B------:R-:W-:-:S02]  /*05e0*/  SHF.R.S32.HI R12, RZ, 0x1f, R15 ;  /* 0x0000001fff0c7819 */ /* 0x000fc4000001140f */
[C---:B0-----:R-:W-:Y:S02]  /*05f0*/  LOP3.LUT R11, R15.reuse, R6, RZ, 0x3c, !PT ;  /* 0x000000060f0b7212 */ /* 0x041fe400078e3cff */
[C---:B------:R-:W-:Y:S02]  /*0600*/  LOP3.LUT R4, R12.reuse, R5, RZ, 0x3c, !PT ;  /* 0x000000050c047212 */ /* 0x040fe400078e3cff */
[----:B------:R-:W-:Y:S02]  /*0610*/  LOP3.LUT R5, R12, R15, RZ, 0x3c, !PT ;  /* 0x0000000f0c057212 */ /* 0x000fe400078e3cff */
[----:B------:R-:W-:Y:S02]  /*0620*/  LEA.HI R9, R15, R16, RZ, 0x1 ;  /* 0x000000100f097211 */ /* 0x000fe400078f08ff */
[----:B------:R-:W-:Y:S02]  /*0630*/  ISETP.GE.AND P2, PT, R11, RZ, PT ;  /* 0x000000ff0b00720c */ /* 0x000fe40003f46270 */
[----:B------:R-:W0:Y:S01]  /*0640*/  I2F.F64.S64 R4, R4 ;  /* 0x0000000400047312 */ /* 0x000e220000301c00 */
[----:B------:R-:W-:-:S04]  /*0650*/  IMAD.MOV R11, RZ, RZ, -R9 ;  /* 0x000000ffff0b7224 */ /* 0x000fc800078e0a09 */
[----:B------:R-:W-:Y:S01]  /*0660*/  @!P1 IMAD.MOV.U32 R9, RZ, RZ, R11 ;  /* 0x000000ffff099224 */ /* 0x000fe200078e000b */
[----:B0-----:R-:W-:-:S10]  /*0670*/  DMUL R12, R4, UR4 ;  /* 0x00000004040c7c28 */ /* 0x001fd40008000000 */
[----:B------:R-:W0:Y:S02]  /*0680*/  F2F.F32.F64 R12, R12 ;  /* 0x0000000c000c7310 */ /* 0x000e240000301000 */
[----:B0-----:R-:W-:-:S07]  /*0690*/  FSEL R4, -R12, R12, !P2 ;  /* 0x0000000c0c047208 */ /* 0x001fce0005000100 */
.L_x_35:
[----:B------:R-:W-:Y:S01]  /*06a0*/  MOV R13, 0x37cbac00 ;  /* 0x37cbac00000d7802 */ /* 0x000fe20000000f00 */
[----:B------:R-:W-:Y:S01]  /*06b0*/  FMUL R5, R4, R4 ;  /* 0x0000000404057220 */ /* 0x000fe20000400000 */
[C---:B------:R-:W-:Y:S01]  /*06c0*/  LOP3.LUT R12, R9.reuse, 0x1, RZ, 0xc0, !PT ;  /* 0x00000001090c7812 */ /* 0x040fe200078ec0ff */
[----:B------:R-:W-:Y:S01]  /*06d0*/  IMAD.MOV.U32 R16, RZ, RZ, 0x3d2aaabb ;  /* 0x3d2aaabbff107424 */ /* 0x000fe200078e00ff */
[----:B------:R-:W-:Y:S01]  /*06e0*/  LOP3.LUT P2, RZ, R9, 0x2, RZ, 0xc0, !PT ;  /* 0x0000000209ff7812 */ /* 0x000fe2000784c0ff */
[----:B------:R-:W-:Y:S01]  /*06f0*/  FFMA R11, R5, R13, -0.0013887860113754868507 ;  /* 0xbab607ed050b7423 */ /* 0x000fe2000000000d */
[----:B------:R-:W-:Y:S01]  /*0700*/  ISETP.NE.U32.AND P1, PT, R12, 0x1, PT ;  /* 0x000000010c00780c */ /* 0x000fe20003f25070 */
[----:B------:R-:W-:Y:S02]  /*0710*/  IMAD.MOV.U32 R15, RZ, RZ, 0x3effffff ;  /* 0x3effffffff0f7424 */ /* 0x000fe400078e00ff */
[----:B------:R-:W-:Y:S01]  /*0720*/  IMAD.MOV.U32 R17, RZ, RZ, R14 ;  /* 0x000000ffff117224 */ /* 0x000fe200078e000e */
[----:B------:R-:W-:-:S02]  /*0730*/  FSEL R12, R11, -0.00019574658654164522886, !P1 ;  /* 0xb94d41530b0c7808 */ /* 0x000fc40004800000 */
[----:B------:R-:W-:Y:S02]  /*0740*/  FSEL R16, R16, 0.0083327032625675201416, !P1 ;  /* 0x3c0885e410107808 */ /* 0x000fe40004800000 */
[----:B------:R-:W-:Y:S02]  /*0750*/  FSEL R4, R4, 1, P1 ;  /* 0x3f80000004047808 */ /* 0x000fe40000800000 */
[----:B------:R-:W-:Y:S01]  /*0760*/  FSEL R11, -R15, -0.16666662693023681641, !P1 ;  /* 0xbe2aaaa80f0b7808 */ /* 0x000fe20004800100 */
[C---:B------:R-:W-:Y:S01]  /*0770*/  FFMA R12, R5.reuse, R12, R16 ;  /* 0x0000000c050c7223 */ /* 0x040fe20000000010 */
[----:B------:R-:W-:Y:S02]  /*0780*/  IMAD.MOV.U32 R16, RZ, RZ, R10 ;  /* 0x000000ffff107224 */ /* 0x000fe400078e000a */
[C---:B------:R-:W-:Y:S01]  /*0790*/  FFMA R9, R5.reuse, R4, RZ ;  /* 0x0000000405097223 */ /* 0x040fe200000000ff */
[----:B------:R-:W-:-:S04]  /*07a0*/  FFMA R11, R5, R12, R11 ;  /* 0x0000000c050b7223 */ /* 0x000fc8000000000b */
[----:B------:R-:W-:-:S04]  /*07b0*/  FFMA R4, R9, R11, R4 ;  /* 0x0000000b09047223 */ /* 0x000fc80000000004 */
[----:B------:R-:W-:-:S04]  /*07c0*/  @P2 FADD R4, RZ, -R4 ;  /* 0x80000004ff042221 */ /* 0x000fc80000000000 */
[----:B-----5:R-:W-:Y:S01]  /*07d0*/  FMUL R24, R7, R4 ;  /* 0x0000000407187220 */ /* 0x020fe20000400000 */
[----:B------:R-:W-:Y:S06]  /*07e0*/  @!P0 BRA `(.L_x_38) ;  /* 0x0000000000ec8947 */ /* 0x000fec0003800000 */
[----:B------:R-:W-:-:S13]  /*07f0*/  FSETP.NEU.AND P1, PT, |R6|, +INF , PT ;  /* 0x7f8000000600780b */ /* 0x000fda0003f2d200 */
[----:B------:R-:W-:Y:S01]  /*0800*/  @!P1 FMUL R16, RZ, R6 ;  /* 0x00000006ff109220 */ /* 0x000fe20000400000 */
[----:B------:R-:W-:Y:S01]  /*0810*/  @!P1 IMAD.MOV.U32 R17, RZ, RZ, RZ ;  /* 0x000000ffff119224 */ /* 0x000fe200078e00ff */
[----:B------:R-:W-:Y:S06]  /*0820*/  @!P1 BRA `(.L_x_38) ;  /* 0x0000000000dc9947 */ /* 0x000fec0003800000 */
[----:B------:R-:W0:Y:S01]  /*0830*/  LDCU.64 UR4, c[0x4][0x18] ;  /* 0x01000300ff0477ac */ /* 0x000e220008000a00 */
[----:B------:R-:W-:Y:S01]  /*0840*/  IMAD.SHL.U32 R16, R6, 0x100, RZ ;  /* 0x0000010006107824 */ /* 0x000fe200078e00ff */
[----:B------:R-:W-:Y:S01]  /*0850*/  BSSY.RECONVERGENT B0, `(.L_x_39) ;  /* 0x0000015000007945 */ /* 0x000fe20003800200 */
[----:B------:R-:W-:Y:S02]  /*0860*/  IMAD.MOV.U32 R11, RZ, RZ, RZ ;  /* 0x000000ffff0b7224 */ /* 0x000fe400078e00ff */
[----:B------:R-:W-:Y:S01]  /*0870*/  IMAD.MOV.U32 R17, RZ, RZ, RZ ;  /* 0x000000ffff117224 */ /* 0x000fe200078e00ff */
[----:B------:R-:W-:Y:S01]  /*0880*/  LOP3.LUT R16, R16, 0x80000000, RZ, 0xfc, !PT ;  /* 0x8000000010107812 */ /* 0x000fe200078efcff */
[----:B------:R-:W-:Y:S02]  /*0890*/  IMAD.MOV.U32 R20, RZ, RZ, RZ ;  /* 0x000000ffff147224 */ /* 0x000fe400078e00ff */
[----:B------:R-:W-:Y:S02]  /*08a0*/  IMAD.MOV.U32 R9, RZ, RZ, R1 ;  /* 0x000000ffff097224 */ /* 0x000fe400078e0001 */
[----:B0-----:R-:W-:-:S02]  /*08b0*/  IMAD.U32 R19, RZ, RZ, UR4 ;  /* 0x00000004ff137e24 */ /* 0x001fc4000f8e00ff */
[----:B------:R-:W-:-:S07]  /*08c0*/  IMAD.U32 R12, RZ, RZ, UR5 ;  /* 0x00000005ff0c7e24 */ /* 0x000fce000f8e00ff */
.L_x_40:
[----:B------:R-:W-:Y:S01]  /*08d0*/  IMAD.MOV.U32 R5, RZ, RZ, R12 ;  /* 0x000000ffff057224 */ /* 0x000fe200078e000c */
[----:B------:R-:W-:-:S05]  /*08e0*/  MOV R4, R19 ;  /* 0x0000001300047202 */ /* 0x000fca0000000f00 */
        /* <DEDUP_REMOVED lines=12> */
.L_x_39:
        /* <DEDUP_REMOVED lines=12> */
[----:B------:R-:W-:Y:S01]  /*0a70*/  UMOV UR5, 0x3bf921fb ;  /* 0x3bf921fb00057882 */ /* 0x000fe20000000000 */
[----:B------:R-:W-:-:S02]  /*0a80*/  ISETP.GE.AND P2, PT, R6, RZ, PT ;  /* 0x000000ff0600720c */ /* 0x000fc40003f46270 */
[-C--:B--2---:R-:W-:Y:S02]  /*0a90*/  @P1 SHF.L.W.U32.HI R9, R4, R12.reuse, R9 ;  /* 0x0000000c04091219 */ /* 0x084fe40000010e09 */
[----:B---3--:R-:W-:Y:S02]  /*0aa0*/  @P1 SHF.L.W.U32.HI R4, R5, R12, R4 ;  /* 0x0000000c05041219 */ /* 0x008fe40000010e04 */
[--C-:B------:R-:W-:Y:S02]  /*0ab0*/  SHF.R.U32.HI R12, RZ, 0x1e, R9.reuse ;  /* 0x0000001eff0c7819 */ /* 0x100fe40000011609 */
[C---:B------:R-:W-:Y:S01]  /*0ac0*/  SHF.L.W.U32.HI R17, R4.reuse, 0x2, R9 ;  /* 0x0000000204117819 */ /* 0x040fe20000010e09 */
[----:B------:R-:W-:-:S03]  /*0ad0*/  IMAD.SHL.U32 R4, R4, 0x4, RZ ;  /* 0x0000000404047824 */ /* 0x000fc600078e00ff */
[----:B------:R-:W-:Y:S02]  /*0ae0*/  SHF.R.S32.HI R5, RZ, 0x1f, R17 ;  /* 0x0000001fff057819 */ /* 0x000fe40000011411 */
[----:B------:R-:W-:Y:S02]  /*0af0*/  LOP3.LUT R9, R17, R6, RZ, 0x3c, !PT ;  /* 0x0000000611097212 */ /* 0x000fe400078e3cff */
[C---:B------:R-:W-:Y:S02]  /*0b00*/  LOP3.LUT R4, R5.reuse, R4, RZ, 0x3c, !PT ;  /* 0x0000000405047212 */ /* 0x040fe400078e3cff */
[----:B------:R-:W-:Y:S02]  /*0b10*/  LOP3.LUT R5, R5, R17, RZ, 0x3c, !PT ;  /* 0x0000001105057212 */ /* 0x000fe400078e3cff */
[----:B------:R-:W-:Y:S02]  /*0b20*/  LEA.HI R17, R17, R12, RZ, 0x1 ;  /* 0x0000000c11117211 */ /* 0x000fe400078f08ff */
[----:B------:R-:W-:-:S02]  /*0b30*/  ISETP.GE.AND P1, PT, R9, RZ, PT ;  /* 0x000000ff0900720c */ /* 0x000fc40003f26270 */
[----:B------:R-:W1:Y:S01]  /*0b40*/  I2F.F64.S64 R4, R4 ;  /* 0x0000000400047312 */ /* 0x000e620000301c00 */
[----:B------:R-:W-:-:S04]  /*0b50*/  IMAD.MOV R9, RZ, RZ, -R17 ;  /* 0x000000ffff097224 */ /* 0x000fc800078e0a11 */
[----:B------:R-:W-:Y:S01]  /*0b60*/  @!P2 IMAD.MOV.U32 R17, RZ, RZ, R9 ;  /* 0x000000ffff11a224 */ /* 0x000fe200078e0009 */
[----:B-1----:R-:W-:-:S06]  /*0b70*/  DMUL R4, R4, UR4 ;  /* 0x0000000404047c28 */ /* 0x002fcc0008000000 */
[----:B------:R-:W1:Y:S02]  /*0b80*/  F2F.F32.F64 R16, R4 ;  /* 0x0000000400107310 */ /* 0x000e640000301000 */
[----:B01----:R-:W-:-:S07]  /*0b90*/  FSEL R16, -R16, R16, !P1 ;  /* 0x0000001010107208 */ /* 0x003fce0004800100 */
.L_x_38:
[----:B------:R-:W0:Y:S01]  /*0ba0*/  LDC.64 R4, c[0x0][0x390] ;  /* 0x0000e400ff047b82 */ /* 0x000e220000000a00 */
[----:B------:R-:W-:Y:S02]  /*0bb0*/  IMAD.IADD R3, R3, 0x1, R22 ;  /* 0x0000000103037824 */ /* 0x000fe400078e0216 */
[----:B------:R-:W-:-:S03]  /*0bc0*/  IMAD.MOV.U32 R12, RZ, RZ, 0x3c0885e4 ;  /* 0x3c0885e4ff0c7424 */ /* 0x000fc600078e00ff */
[----:B0-----:R-:W-:-:S04]  /*0bd0*/  LEA R4, P1, R3, R4, 0x2 ;  /* 0x0000000403047211 */ /* 0x001fc800078210ff */
[----:B------:R-:W-:Y:S01]  /*0be0*/  LEA.HI.X R5, R3, R5, R0, 0x2, P1 ;  /* 0x0000000503057211 */ /* 0x000fe200008f1400 */
[----:B------:R-:W-:Y:S01]  /*0bf0*/  FMUL R3, R16, R16 ;  /* 0x0000001010037220 */ /* 0x000fe20000400000 */
[----:B------:R-:W-:-:S03]  /*0c00*/  LOP3.LUT R0, R17, 0x1, RZ, 0xc0, !PT ;  /* 0x0000000111007812 */ /* 0x000fc600078ec0ff */
[----:B------:R-:W-:Y:S01]  /*0c10*/  FFMA R11, R3, R13, -0.0013887860113754868507 ;  /* 0xbab607ed030b7423 */ /* 0x000fe2000000000d */
[----:B------:R-:W-:Y:S01]  /*0c20*/  ISETP.NE.U32.AND P1, PT, R0, 0x1, PT ;  /* 0x000000010000780c */ /* 0x000fe20003f25070 */
[----:B------:R-:W-:Y:S01]  /*0c30*/  VIADD R0, R17, 0x1 ;  /* 0x0000000111007836 */ /* 0x000fe20000000000 */
[----:B------:R0:W5:Y:S01]  /*0c40*/  LDG.E R9, desc[UR36][R4.64+0x4] ;  /* 0x0000042404097981 */ /* 0x000162000c1e1900 */
[----:B------:R-:W-:Y:S01]  /*0c50*/  IMAD.MOV.U32 R17, RZ, RZ, R14 ;  /* 0x000000ffff117224 */ /* 0x000fe200078e000e */
[----:B------:R-:W-:Y:S02]  /*0c60*/  FSEL R20, R11, -0.00019574658654164522886, P1 ;  /* 0xb94d41530b147808 */ /* 0x000fe40000800000 */
[----:B------:R-:W-:Y:S02]  /*0c70*/  FSEL R26, R12, 0.041666727513074874878, !P1 ;  /* 0x3d2aaabb0c1a7808 */ /* 0x000fe40004800000 */
[----:B------:R-:W-:Y:S02]  /*0c80*/  MOV R11, 0x3e2aaaa8 ;  /* 0x3e2aaaa8000b7802 */ /* 0x000fe40000000f00 */
[----:B------:R-:W-:Y:S01]  /*0c90*/  LOP3.LUT P2, RZ, R0, 0x2, RZ, 0xc0, !PT ;  /* 0x0000000200ff7812 */ /* 0x000fe2000784c0ff */
[----:B------:R-:W-:Y:S01]  /*0ca0*/  FFMA R20, R3, R20, R26 ;  /* 0x0000001403147223 */ /* 0x000fe2000000001a */
[----:B0-----:R-:W-:-:S02]  /*0cb0*/  FSEL R5, -R11, -0.4999999701976776123, !P1 ;  /* 0xbeffffff0b057808 */ /* 0x001fc40004800100 */
[----:B------:R-:W-:-:S03]  /*0cc0*/  FSEL R0, R16, 1, !P1 ;  /* 0x3f80000010007808 */ /* 0x000fc60004800000 */
[C---:B------:R-:W-:Y:S02]  /*0cd0*/  FFMA R5, R3.reuse, R20, R5 ;  /* 0x0000001403057223 */ /* 0x040fe40000000005 */
[----:B------:R-:W-:-:S04]  /*0ce0*/  FFMA R3, R3, R0, RZ ;  /* 0x0000000003037223 */ /* 0x000fc800000000ff */
[----:B------:R-:W-:Y:S01]  /*0cf0*/  FFMA R0, R3, R5, R0 ;  /* 0x0000000503007223 */ /* 0x000fe20000000000 */
[----:B------:R-:W-:-:S03]  /*0d00*/  IMAD.MOV.U32 R3, RZ, RZ, R10 ;  /* 0x000000ffff037224 */ /* 0x000fc600078e000a */
[----:B------:R-:W-:-:S04]  /*0d10*/  @P2 FADD R0, RZ, -R0 ;  /* 0x80000000ff002221 */ /* 0x000fc80000000000 */
[----:B------:R-:W-:Y:S01]  /*0d20*/  FMUL R25, R7, R0 ;  /* 0x0000000007197220 */ /* 0x000fe20000400000 */
        /* <DEDUP_REMOVED lines=15> */
.L_x_43:
[----:B------:R0:W2:Y:S01]  /*0e20*/  LDG.E.CONSTANT R20, desc[UR36][R4.64] ;  /* 0x0000002404147981 */ /* 0x0000a2000c1e9900 */
[----:B------:R-:W-:Y:S01]  /*0e30*/  VIADD R19, R19, 0x1 ;  /* 0x0000000113137836 */ /* 0x000fe20000000000 */
[----:B0-----:R-:W-:-:S04]  /*0e40*/  IADD3 R4, P2, PT, R4, 0x4, RZ ;  /* 0x0000000404047810 */ /* 0x001fc80007f5e0ff */
[----:B------:R-:W-:Y:S01]  /*0e50*/  IADD3.X R5, PT, PT, RZ, R5, RZ, P2, !PT ;  /* 0x00000005ff057210 */ /* 0x000fe200017fe4ff */
[----:B--2---:R-:W-:-:S03]  /*0e60*/  IMAD.WIDE.U32 R20, R20, R17, RZ ;  /* 0x0000001114147225 */ /* 0x004fc600078e00ff */
[----:B------:R-:W-:-:S05]  /*0e70*/  IADD3 R27, P1, PT, R20, R3, RZ ;  /* 0x00000003141b7210 */ /* 0x000fca0007f3e0ff */
[----:B------:R-:W-:Y:S01]  /*0e80*/  IMAD.X R3, R21, 0x1, R16, P1 ;  /* 0x0000000115037824 */ /* 0x000fe200008e0610 */
[----:B------:R-:W-:Y:S01]  /*0e90*/  ISETP.NE.AND P1, PT, R19, 0x6, PT ;  /* 0x000000061300780c */ /* 0x000fe20003f25270 */
[----:B------:R0:W-:Y:S02]  /*0ea0*/  STL [R0], R27 ;  /* 0x0000001b00007387 */ /* 0x0001e40000100800 */
[----:B0-----:R-:W-:-:S10]  /*0eb0*/  VIADD R0, R0, 0x4 ;  /* 0x0000000400007836 */ /* 0x001fd40000000000 */
[----:B------:R-:W-:Y:S05]  /*0ec0*/  @P1 BRA `(.L_x_43) ;  /* 0xfffffffc00d41947 */ /* 0x000fea000383ffff */
[----:B------:R-:W-:Y:S05]  /*0ed0*/  BSYNC.RECONVERGENT B0 ;  /* 0x0000000000007941 */ /* 0x000fea0003800200 */
.L_x_42:
        /* <DEDUP_REMOVED lines=15> */
[----:B---3--:R-:W-:-:S04]  /*0fd0*/  @P1 SHF.L.W.U32.HI R5, R4, R16, R5 ;  /* 0x0000001004051219 */ /* 0x008fc80000010e05 */
[C-C-:B------:R-:W-:Y:S01]  /*0fe0*/  SHF.L.W.U32.HI R17, R5.reuse, 0x2, R0.reuse ;  /* 0x0000000205117819 */ /* 0x140fe20000010e00 */
[----:B------:R-:W-:Y:S01]  /*0ff0*/  IMAD.SHL.U32 R5, R5, 0x4, RZ ;  /* 0x0000000405057824 */ /* 0x000fe200078e00ff */
[----:B------:R-:W-:Y:S02]  /*1000*/  SHF.R.U32.HI R0, RZ, 0x1e, R0 ;  /* 0x0000001eff007819 */ /* 0x000fe40000011600 */
[----:B------:R-:W-:Y:S02]  /*1010*/  SHF.R.S32.HI R16, RZ, 0x1f, R17 ;  /* 0x0000001fff107819 */ /* 0x000fe40000011411 */
[----:B0-----:R-:W-:Y:S02]  /*1020*/  LOP3.LUT R3, R17, R6, RZ, 0x3c, !PT ;  /* 0x0000000611037212 */ /* 0x001fe400078e3cff */
[C---:B------:R-:W-:Y:S02]  /*1030*/  LOP3.LUT R4, R16.reuse, R5, RZ, 0x3c, !PT ;  /* 0x0000000510047212 */ /* 0x040fe400078e3cff */
[----:B------:R-:W-:-:S02]  /*1040*/  LOP3.LUT R5, R16, R17, RZ, 0x3c, !PT ;  /* 0x0000001110057212 */ /* 0x000fc400078e3cff */
[----:B------:R-:W-:Y:S02]  /*1050*/  LEA.HI R17, R17, R0, RZ, 0x1 ;  /* 0x0000000011117211 */ /* 0x000fe400078f08ff */
[----:B------:R-:W-:Y:S02]  /*1060*/  ISETP.GE.AND P1, PT, R3, RZ, PT ;  /* 0x000000ff0300720c */ /* 0x000fe40003f26270 */
[----:B------:R-:W0:Y:S01]  /*1070*/  I2F.F64.S64 R4, R4 ;  /* 0x0000000400047312 */ /* 0x000e220000301c00 */
[----:B------:R-:W-:-:S04]  /*1080*/  IMAD.MOV R0, RZ, RZ, -R17 ;  /* 0x000000ffff007224 */ /* 0x000fc800078e0a11 */
[----:B------:R-:W-:Y:S01]  /*1090*/  @!P2 IMAD.MOV.U32 R17, RZ, RZ, R0 ;  /* 0x000000ffff11a224 */ /* 0x000fe200078e0000 */
[----:B0-----:R-:W-:-:S06]  /*10a0*/  DMUL R4, R4, UR4 ;  /* 0x0000000404047c28 */ /* 0x001fcc0008000000 */
[----:B------:R-:W0:Y:S02]  /*10b0*/  F2F.F32.F64 R16, R4 ;  /* 0x0000000400107310 */ /* 0x000e240000301000 */
[----:B0-----:R-:W-:-:S07]  /*10c0*/  FSEL R3, -R16, R16, !P1 ;  /* 0x0000001010037208 */ /* 0x001fce0004800100 */
.L_x_41:
[----:B------:R-:W-:Y:S01]  /*10d0*/  FMUL R0, R3, R3 ;  /* 0x0000000303007220 */ /* 0x000fe20000400000 */
[C---:B------:R-:W-:Y:S01]  /*10e0*/  LOP3.LUT R5, R17.reuse, 0x1, RZ, 0xc0, !PT ;  /* 0x0000000111057812 */ /* 0x040fe200078ec0ff */
[----:B------:R-:W-:Y:S01]  /*10f0*/  IMAD.MOV.U32 R19, RZ, RZ, 0x3d2aaabb ;  /* 0x3d2aaabbff137424 */ /* 0x000fe200078e00ff */
[----:B------:R-:W-:Y:S01]  /*1100*/  LOP3.LUT P2, RZ, R17, 0x2, RZ, 0xc0, !PT ;  /* 0x0000000211ff7812 */ /* 0x000fe2000784c0ff */
[----:B------:R-:W-:Y:S01]  /*1110*/  FFMA R4, R0, R13, -0.0013887860113754868507 ;  /* 0xbab607ed00047423 */ /* 0x000fe2000000000d */
[----:B------:R-:W-:-:S04]  /*1120*/  ISETP.NE.U32.AND P1, PT, R5, 0x1, PT ;  /* 0x000000010500780c */ /* 0x000fc80003f25070 */
[----:B------:R-:W-:Y:S02]  /*1130*/  FSEL R5, R4, -0.00019574658654164522886, !P1 ;  /* 0xb94d415304057808 */ /* 0x000fe40004800000 */
[----:B------:R-:W-:Y:S02]  /*1140*/  FSEL R19, R19, 0.0083327032625675201416, !P1 ;  /* 0x3c0885e413137808 */ /* 0x000fe40004800000 */
[----:B------:R-:W-:Y:S02]  /*1150*/  FSEL R26, R3, 1, P1 ;  /* 0x3f800000031a7808 */ /* 0x000fe40000800000 */
[----:B------:R-:W-:Y:S01]  /*1160*/  FSEL R4, -R15, -0.16666662693023681641, !P1 ;  /* 0xbe2aaaa80f047808 */ /* 0x000fe20004800100 */
[C---:B------:R-:W-:Y:S02]  /*1170*/  FFMA R5, R0.reuse, R5, R19 ;  /* 0x0000000500057223 */ /* 0x040fe40000000013 */
[C---:B------:R-:W-:Y:S02]  /*1180*/  FFMA R3, R0.reuse, R26, RZ ;  /* 0x0000001a00037223 */ /* 0x040fe400000000ff */
[----:B------:R-:W-:-:S04]  /*1190*/  FFMA R4, R0, R5, R4 ;  /* 0x0000000500047223 */ /* 0x000fc80000000004 */
[----:B------:R-:W-:-:S04]  /*11a0*/  FFMA R26, R3, R4, R26 ;  /* 0x00000004031a7223 */ /* 0x000fc8000000001a */
[----:B------:R-:W-:Y:S01]  /*11b0*/  @P2 FADD R26, RZ, -R26 ;  /* 0x8000001aff1a2221 */ /* 0x000fe20000000000 */
        /* <DEDUP_REMOVED lines=8> */
[----:B------:R-:W-:Y:S01]  /*1240*/  IMAD.MOV.U32 R3, RZ, RZ, RZ ;  /* 0x000000ffff037224 */ /* 0x000fe200078e00ff */
[----:B------:R-:W-:Y:S01]  /*1250*/  MOV R16, RZ ;  /* 0x000000ff00107202 */ /* 0x000fe20000000f00 */
[----:B------:R-:W-:Y:S01]  /*1260*/  IMAD.MOV.U32 R15, RZ, RZ, RZ ;  /* 0x000000ffff0f7224 */ /* 0x000fe200078e00ff */
[----:B------:R-:W-:Y:S01]  /*1270*/  LOP3.LUT R14, R14, 0x80000000, RZ, 0xfc, !PT ;  /* 0x800000000e0e7812 */ /* 0x000fe200078efcff */
[----:B------:R-:W-:Y:S02]  /*1280*/  IMAD.MOV.U32 R0, RZ, RZ, R1 ;  /* 0x000000ffff007224 */ /* 0x000fe400078e0001 */
[----:B0-----:R-:W-:Y:S02]  /*1290*/  IMAD.U32 R17, RZ, RZ, UR4 ;  /* 0x00000004ff117e24 */ /* 0x001fe4000f8e00ff */
[----:B------:R-:W-:-:S07]  /*12a0*/  IMAD.U32 R10, RZ, RZ, UR5 ;  /* 0x00000005ff0a7e24 */ /* 0x000fce000f8e00ff */
.L_x_46:
        /* <DEDUP_REMOVED lines=14> */
.L_x_45:
        /* <DEDUP_REMOVED lines=20> */
[C---:B------:R-:W-:Y:S02]  /*14d0*/  LEA.HI R14, R15.reuse, R0, RZ, 0x1 ;  /* 0x000000000f0e7211 */ /* 0x040fe400078f08ff */
[C---:B------:R-:W-:Y:S02]  /*14e0*/  LOP3.LUT R4, R10.reuse, R5, RZ, 0x3c, !PT ;  /* 0x000000050a047212 */ /* 0x040fe400078e3cff */
[----:B------:R-:W-:Y:S01]  /*14f0*/  LOP3.LUT R5, R10, R15, RZ, 0x3c, !PT ;  /* 0x0000000f0a057212 */ /* 0x000fe200078e3cff */
[----:B------:R-:W-:Y:S01]  /*1500*/  IMAD.MOV R0, RZ, RZ, -R14 ;  /* 0x000000ffff007224 */ /* 0x000fe200078e0a0e */
[----:B0-----:R-:W-:-:S03]  /*1510*/  LOP3.LUT R3, R15, R6, RZ, 0x3c, !PT ;  /* 0x000000060f037212 */ /* 0x001fc600078e3cff */
[----:B------:R-:W-:Y:S01]  /*1520*/  @!P1 IMAD.MOV.U32 R14, RZ, RZ, R0 ;  /* 0x000000ffff0e9224 */ /* 0x000fe200078e0000 */
[----:B------:R-:W0:Y:S01]  /*1530*/  I2F.F64.S64 R4, R4 ;  /* 0x0000000400047312 */ /* 0x000e220000301c00 */
[----:B------:R-:W-:Y:S01]  /*1540*/  ISETP.GE.AND P0, PT, R3, RZ, PT ;  /* 0x000000ff0300720c */ /* 0x000fe20003f06270 */
[----:B0-----:R-:W-:-:S06]  /*1550*/  DMUL R4, R4, UR4 ;  /* 0x0000000404047c28 */ /* 0x001fcc0008000000 */
[----:B------:R-:W0:Y:S02]  /*1560*/  F2F.F32.F64 R10, R4 ;  /* 0x00000004000a7310 */ /* 0x000e240000301000 */
[----:B0-----:R-:W-:-:S07]  /*1570*/  FSEL R10, -R10, R10, !P0 ;  /* 0x0000000a0a0a7208 */ /* 0x001fce0004000100 */
.L_x_44:
[----:B------:R-:W-:Y:S01]  /*1580*/  VIADD R5, R23, 0x1 ;  /* 0x0000000117057836 */ /* 0x000fe20000000000 */
[C---:B------:R-:W-:Y:S01]  /*1590*/  LOP3.LUT R4, R14.reuse, 0x1, RZ, 0xc0, !PT ;  /* 0x000000010e047812 */ /* 0x040fe200078ec0ff */
[----:B-----5:R-:W-:Y:S01]  /*15a0*/  FMUL R26, R9, -R26 ;  /* 0x8000001a091a7220 */ /* 0x020fe20000400000 */
[----:B------:R-:W-:Y:S02]  /*15b0*/  IADD3 R14, PT, PT, R14, 0x1, RZ ;  /* 0x000000010e0e7810 */ /* 0x000fe40007ffe0ff */
[----:B------:R-:W-:Y:S02]  /*15c0*/  LOP3.LUT R0, R5, 0xffff, RZ, 0xc0, !PT ;  /* 0x0000ffff05007812 */ /* 0x000fe400078ec0ff */
[----:B------:R-:W-:Y:S01]  /*15d0*/  ISETP.NE.U32.AND P0, PT, R4, 0x1, PT ;  /* 0x000000010400780c */ /* 0x000fe20003f05070 */
[----:B------:R-:W-:Y:S01]  /*15e0*/  VIADD R4, R22, 0x1 ;  /* 0x0000000116047836 */ /* 0x000fe20000000000 */
[----:B------:R-:W-:Y:S01]  /*15f0*/  LOP3.LUT P1, RZ, R14, 0x2, RZ, 0xc0, !PT ;  /* 0x000000020eff7812 */ /* 0x000fe2000782c0ff */
[----:B------:R-:W-:Y:S01]  /*1600*/  IMAD R0, R0, 0xf0f1, RZ ;  /* 0x0000f0f100007824 */ /* 0x000fe200078e02ff */
[----:B------:R-:W-:-:S04]  /*1610*/  FSEL R11, -R11, -0.4999999701976776123, !P0 ;  /* 0xbeffffff0b0b7808 */ /* 0x000fc80004000100 */
[----:B------:R-:W-:Y:S01]  /*1620*/  SHF.R.U32.HI R3, RZ, 0x14, R0 ;  /* 0x00000014ff037819 */ /* 0x000fe20000011600 */
[C---:B------:R-:W-:Y:S01]  /*1630*/  FMUL R0, R10.reuse, R10 ;  /* 0x0000000a0a007220 */ /* 0x040fe20000400000 */
[----:B------:R-:W-:Y:S02]  /*1640*/  FSEL R10, R10, 1, !P0 ;  /* 0x3f8000000a0a7808 */ /* 0x000fe40004000000 */
[----:B------:R-:W-:Y:S01]  /*1650*/  PRMT R15, R3, 0x9910, RZ ;  /* 0x00009910030f7816 */ /* 0x000fe200000000ff */
[----:B------:R-:W-:Y:S01]  /*1660*/  FFMA R13, R0, R13, -0.0013887860113754868507 ;  /* 0xbab607ed000d7423 */ /* 0x000fe2000000000d */
[----:B------:R-:W-:Y:S01]  /*1670*/  FSEL R3, R12, 0.041666727513074874878, !P0 ;  /* 0x3d2aaabb0c037808 */ /* 0x000fe20004000000 */
[----:B------:R-:W-:-:S03]  /*1680*/  IMAD.HI.U32 R12, R4, 0x78787879, RZ ;  /* 0x78787879040c7827 */ /* 0x000fc600078e00ff */
[----:B------:R-:W-:Y:S01]  /*1690*/  FSEL R13, R13, -0.00019574658654164522886, P0 ;  /* 0xb94d41530d0d7808 */ /* 0x000fe20000000000 */
[----:B------:R-:W-:-:S04]  /*16a0*/  IMAD R15, R15, 0x11, RZ ;  /* 0x000000110f0f7824 */ /* 0x000fc800078e02ff */
[----:B------:R-:W-:Y:S02]  /*16b0*/  IMAD.MOV R15, RZ, RZ, -R15 ;  /* 0x000000ffff0f7224 */ /* 0x000fe400078e0a0f */
[C---:B------:R-:W-:Y:S01]  /*16c0*/  FFMA R3, R0.reuse, R13, R3 ;  /* 0x0000000d00037223 */ /* 0x040fe20000000003 */
[----:B------:R-:W-:Y:S02]  /*16d0*/  SHF.R.U32.HI R13, RZ, 0x3, R12 ;  /* 0x00000003ff0d7819 */ /* 0x000fe4000001160c */
[----:B------:R-:W-:Y:S01]  /*16e0*/  PRMT R12, R15, 0x7710, RZ ;  /* 0x000077100f0c7816 */ /* 0x000fe200000000ff */
[C---:B------:R-:W-:Y:S01]  /*16f0*/  FFMA R11, R0.reuse, R3, R11 ;  /* 0x00000003000b7223 */ /* 0x040fe2000000000b */
[----:B------:R-:W-:Y:S01]  /*1700*/  FFMA R3, R0, R10, RZ ;  /* 0x0000000a00037223 */ /* 0x000fe200000000ff */
[----:B------:R-:W-:Y:S02]  /*1710*/  IMAD R13, R13, -0x11, R4 ;  /* 0xffffffef0d0d7824 */ /* 0x000fe400078e0204 */
[----:B------:R-:W-:-:S02]  /*1720*/  IMAD.IADD R0, R5, 0x1, R12 ;  /* 0x0000000105007824 */ /* 0x000fc400078e020c */
[----:B------:R-:W-:-:S03]  /*1730*/  FFMA R10, R3, R11, R10 ;  /* 0x0000000b030a7223 */ /* 0x000fc6000000000a */
[----:B------:R-:W-:Y:S01]  /*1740*/  LOP3.LUT P0, RZ, R13, 0xffff, R0, 0xf8, !PT ;  /* 0x0000ffff0dff7812 */ /* 0x000fe2000780f800 */
[----:B------:R-:W-:-:S04]  /*1750*/  @P1 FADD R10, RZ, -R10 ;  /* 0x8000000aff0a1221 */ /* 0x000fc80000000000 */
[----:B------:R-:W-:-:S08]  /*1760*/  FMUL R27, R9, -R10 ;  /* 0x8000000a091b7220 */ /* 0x000fd00000400000 */
[----:B------:R-:W-:Y:S05]  /*1770*/  @P0 BRA `(.L_x_47) ;  /* 0x0000000000ec0947 */ /* 0x000fea0003800000 */
[----:B------:R-:W0:Y:S01]  /*1780*/  F2F.F64.F32 R10, R7 ;  /* 0x00000007000a7310 */ /* 0x000e220000201800 */
[----:B------:R-:W-:Y:S01]  /*1790*/  MOV R0, 0x20 ;  /* 0x0000002000007802 */ /* 0x000fe20000000f00 */
[----:B------:R-:W1:Y:S01]  /*17a0*/  LDCU.64 UR4, c[0x4][0x8] ;  /* 0x01000100ff0477ac */ /* 0x000e620008000a00 */
[----:B------:R-:W-:Y:S01]  /*17b0*/  STL.64 [R1+0x20], R4 ;  /* 0x0000200401007387 */ /* 0x000fe20000100a00 */
[----:B------:R-:W-:-:S04]  /*17c0*/  IADD3 R2, P0, PT, R2, 0x20, RZ ;  /* 0x0000002002027810 */ /* 0x000fc80007f1e0ff */
[----:B------:R-:W2:Y:S01]  /*17d0*/  F2F.F64.F32 R12, R8 ;  /* 0x00000008000c7310 */ /* 0x000ea20000201800 */
[----:B------:R-:W-:Y:S01]  /*17e0*/  IMAD.X R18, RZ, RZ, R18, P0 ;  /* 0x000000ffff127224 */ /* 0x000fe200000e0612 */
[----:B0-----:R0:W-:Y:S06]  /*17f0*/  STL.64 [R1+0x28], R10 ;  /* 0x0000280a01007387 */ /* 0x0011ec0000100a00 */
[----:B------:R-:W3:Y:S01]  /*1800*/  F2F.F64.F32 R8, R9 ;  /* 0x0000000900087310 */ /* 0x000ee20000201800 */
[----:B--2---:R-:W-:Y:S07]  /*1810*/  STL.64 [R1+0x30], R12 ;  /* 0x0000300c01007387 */ /* 0x004fee0000100a00 */
[----:B------:R-:W2:Y:S01]  /*1820*/  F2F.F64.F32 R16, R6 ;  /* 0x0000000600107310 */ /* 0x000ea20000201800 */
[----:B---3--:R3:W-:Y:S07]  /*1830*/  STL.64 [R1+0x38], R8 ;  /* 0x0000380801007387 */ /* 0x0087ee0000100a00 */
[----:B------:R-:W4:Y:S01]  /*1840*/  F2F.F64.F32 R14, R26 ;  /* 0x0000001a000e7310 */ /* 0x000f220000201800 */
[----:B--2---:R-:W-:Y:S07]  /*1850*/  STL.64 [R1+0x40], R16 ;  /* 0x0000401001007387 */ /* 0x004fee0000100a00 */
[----:B0-----:R-:W0:Y:S01]  /*1860*/  F2F.F64.F32 R10, R25 ;  /* 0x00000019000a7310 */ /* 0x001e220000201800 */
[----:B---3--:R2:W3:Y:S01]  /*1870*/  LDC.64 R8, c[0x4][R0] ;  /* 0x0100000000087b82 */ /* 0x0084e20000000a00 */
[----:B----4-:R-:W-:Y:S06]  /*1880*/  STL.64 [R1+0x58], R14 ;  /* 0x0000580e01007387 */ /* 0x010fec0000100a00 */
[----:B------:R-:W4:Y:S01]  /*1890*/  F2F.F64.F32 R6, R27 ;  /* 0x0000001b00067310 */ /* 0x000f220000201800 */
[----:B0-----:R-:W-:Y:S07]  /*18a0*/  STL.64 [R1+0x50], R10 ;  /* 0x0000500a01007387 */ /* 0x001fee0000100a00 */
[----:B------:R-:W0:Y:S01]  /*18b0*/  F2F.F64.F32 R4, R24 ;  /* 0x0000001800047310 */ /* 0x000e220000201800 */
[----:B----4-:R4:W-:Y:S04]  /*18c0*/  STL.64 [R1+0x60], R6 ;  /* 0x0000600601007387 */ /* 0x0109e80000100a00 */
[----:B0-----:R1:W-:Y:S01]  /*18d0*/  STL.64 [R1+0x48], R4 ;  /* 0x0000480401007387 */ /* 0x0013e20000100a00 */
[----:B----4-:R-:W-:-:S02]  /*18e0*/  IMAD.MOV.U32 R6, RZ, RZ, R2 ;  /* 0x000000ffff067224 */ /* 0x010fc400078e0002 */
[----:B------:R-:W-:Y:S02]  /*18f0*/  IMAD.MOV.U32 R7, RZ, RZ, R18 ;  /* 0x000000ffff077224 */ /* 0x000fe400078e0012 */
[----:B-1----:R-:W-:Y:S02]  /*1900*/  IMAD.U32 R4, RZ, RZ, UR4 ;  /* 0x00000004ff047e24 */ /* 0x002fe4000f8e00ff */
[----:B--23--:R-:W-:-:S07]  /*1910*/  IMAD.U32 R5, RZ, RZ, UR5 ;  /* 0x00000005ff057e24 */ /* 0x00cfce000f8e00ff */
[----:B------:R-:W-:-:S07]  /*1920*/  LEPC R20, `(.L_x_48) ;  /* 0x000000001014794e */ /* 0x000fce0000000000 */
[----:B------:R-:W-:Y:S05]  /*1930*/  CALL.ABS.NOINC R8 ;  /* 0x0000000008007343 */ /* 0x000fea0003c00000 */
.L_x_48:
[----:B------:R-:W-:Y:S01]  /*1940*/  FSETP.GT.AND P0, PT, R24, RZ, PT ;  /* 0x000000ff1800720b */ /* 0x000fe20003f04000 */
[----:B------:R-:W-:Y:S01]  /*1950*/  VIADD R17, R23, 0x1 ;  /* 0x0000000117117836 */ /* 0x000fe20000000000 */
[----:B------:R-:W-:Y:S01]  /*1960*/  MOV R19, 0x20 ;  /* 0x0000002000137802 */ /* 0x000fe20000000f00 */
[C---:B------:R-:W-:Y:S01]  /*1970*/  VIADD R16, R22.reuse, 0x1 ;  /* 0x0000000116107836 */ /* 0x040fe20000000000 */
[----:B------:R-:W0:Y:S01]  /*1980*/  LDCU.64 UR4, c[0x4][0x10] ;  /* 0x01000200ff0477ac */ /* 0x000e220008000a00 */
[----:B------:R-:W-:Y:S01]  /*1990*/  VIADD R10, R22, 0x2 ;  /* 0x00000002160a7836 */ /* 0x000fe20000000000 */
[----:B------:R-:W-:Y:S01]  /*19a0*/  MOV R11, R17 ;  /* 0x00000011000b7202 */ /* 0x000fe20000000f00 */
[----:B------:R1:W2:Y:S01]  /*19b0*/  LDC.64 R8, c[0x4][R19] ;  /* 0x0100000013087b82 */ /* 0x0002a20000000a00 */
[----:B------:R1:W-:Y:S01]  /*19c0*/  STL.64 [R1+0x20], R16 ;  /* 0x0000201001007387 */ /* 0x0003e20000100a00 */
[----:B------:R-:W-:Y:S02]  /*19d0*/  IMAD.MOV.U32 R6, RZ, RZ, R2 ;  /* 0x000000ffff067224 */ /* 0x000fe400078e0002 */
[----:B------:R-:W-:-:S02]  /*19e0*/  IMAD.MOV.U32 R7, RZ, RZ, R18 ;  /* 0x000000ffff077224 */ /* 0x000fc400078e0012 */
[----:B------:R-:W-:-:S05]  /*19f0*/  @!P0 VIADD R10, R16, 0xffffffff ;  /* 0xffffffff100a8836 */ /* 0x000fca0000000000 */
[----:B------:R1:W-:Y:S01]  /*1a00*/  STL.64 [R1+0x28], R10 ;  /* 0x0000280a01007387 */ /* 0x0003e20000100a00 */
[----:B0-----:R-:W-:Y:S02]  /*1a10*/  IMAD.U32 R4, RZ, RZ, UR4 ;  /* 0x00000004ff047e24 */ /* 0x001fe4000f8e00ff */
[----:B------:R-:W-:-:S07]  /*1a20*/  IMAD.U32 R5, RZ, RZ, UR5 ;  /* 0x00000005ff057e24 */ /* 0x000fce000f8e00ff */
[----:B------:R-:W-:-:S07]  /*1a30*/  LEPC R20, `(.L_x_49) ;  /* 0x000000001014794e */ /* 0x000fce0000000000 */
[----:B-12---:R-:W-:Y:S05]  /*1a40*/  CALL.ABS.NOINC R8 ;  /* 0x0000000008007343 */ /* 0x006fea0003c00000 */
.L_x_49:
[----:B------:R-:W-:Y:S01]  /*1a50*/  FSETP.GT.AND P0, PT, R25, RZ, PT ;  /* 0x000000ff1900720b */ /* 0x000fe20003f04000 */
[----:B------:R-:W-:Y:S01]  /*1a60*/  VIADD R11, R23, 0x2 ;  /* 0x00000002170b7836 */ /* 0x000fe20000000000 */
[----:B------:R0:W-:Y:S01]  /*1a70*/  STL.64 [R1+0x20], R16 ;  /* 0x0000201001007387 */ /* 0x0001e20000100a00 */
[----:B------:R-:W-:Y:S01]  /*1a80*/  IMAD.MOV.U32 R10, RZ, RZ, R16 ;  /* 0x000000ffff0a7224 */ /* 0x000fe200078e0010 */
[----:B------:R0:W1:Y:S01]  /*1a90*/  LDC.64 R8, c[0x4][R19] ;  /* 0x0100000013087b82 */ /* 0x0000620000000a00 */
[----:B------:R-:W2:Y:S01]  /*1aa0*/  LDCU.64 UR4, c[0x4][0x10] ;  /* 0x01000200ff0477ac */ /* 0x000ea20008000a00 */
[----:B------:R-:W-:Y:S02]  /*1ab0*/  IMAD.MOV.U32 R6, RZ, RZ, R2 ;  /* 0x000000ffff067224 */ /* 0x000fe400078e0002 */
[----:B------:R-:W-:-:S05]  /*1ac0*/  IMAD.MOV.U32 R7, RZ, RZ, R18 ;  /* 0x000000ffff077224 */ /* 0x000fca00078e0012 */
[----:B------:R-:W-:-:S05]  /*1ad0*/  @!P0 VIADD R11, R17, 0xffffffff ;  /* 0xffffffff110b8836 */ /* 0x000fca0000000000 */
[----:B------:R0:W-:Y:S01]  /*1ae0*/  STL.64 [R1+0x28], R10 ;  /* 0x0000280a01007387 */ /* 0x0001e20000100a00 */
[----:B--2---:R-:W-:Y:S02]  /*1af0*/  IMAD.U32 R4, RZ, RZ, UR4 ;  /* 0x00000004ff047e24 */ /* 0x004fe4000f8e00ff */
[----:B------:R-:W-:-:S07]  /*1b00*/  IMAD.U32 R5, RZ, RZ, UR5 ;  /* 0x00000005ff057e24 */ /* 0x000fce000f8e00ff */
[----:B------:R-:W-:-:S07]  /*1b10*/  LEPC R20, `(.L_x_47) ;  /* 0x000000001014794e */ /* 0x000fce0000000000 */
[----:B01----:R-:W-:Y:S05]  /*1b20*/  CALL.ABS.NOINC R8 ;  /* 0x0000000008007343 */ /* 0x003fea0003c00000 */
.L_x_47:
[----:B------:R-:W-:Y:S01]  /*1b30*/  FSETP.GT.AND P0, PT, R24, RZ, PT ;  /* 0x000000ff1800720b */ /* 0x000fe20003f04000 */
[----:B------:R-:W0:Y:S01]  /*1b40*/  LDCU.128 UR12, c[0x0][0x390] ;  /* 0x00007200ff0c77ac */ /* 0x000e220008000c00 */
[----:B------:R-:W-:Y:S01]  /*1b50*/  MOV R3, 0xffffffff ;  /* 0xffffffff00037802 */ /* 0x000fe20000000f00 */
[----:B------:R-:W-:Y:S01]  /*1b60*/  VIADD R6, R23, 0x1 ;  /* 0x0000000117067836 */ /* 0x000fe20000000000 */
[----:B------:R-:W-:Y:S01]  /*1b70*/  FSETP.GT.AND P1, PT, R25, RZ, PT ;  /* 0x000000ff1900720b */ /* 0x000fe20003f24000 */
[----:B------:R-:W1:Y:S01]  /*1b80*/  LDCU.64 UR4, c[0x0][0x380] ;  /* 0x00007000ff0477ac */ /* 0x000e620008000a00 */
[C---:B------:R-:W-:Y:S01]  /*1b90*/  SEL R10, R3.reuse, 0x1, !P0 ;  /* 0x00000001030a7807 */ /* 0x040fe20004000000 */
[----:B------:R-:W-:Y:S01]  /*1ba0*/  IMAD R23, R28, R23, R28 ;  /* 0x000000171c177224 */ /* 0x000fe200078e021c */
[----:B------:R-:W-:Y:S01]  /*1bb0*/  SEL R3, R3, 0x1, !P1 ;  /* 0x0000000103037807 */ /* 0x000fe20004800000 */
[----:B------:R-:W2:Y:S01]  /*1bc0*/  LDCU.128 UR8, c[0x0][0x3a0] ;  /* 0x00007400ff0877ac */ /* 0x000ea20008000c00 */
[----:B------:R-:W-:Y:S01]  /*1bd0*/  SEL R12, RZ, 0xffffffff, P0 ;  /* 0xffffffffff0c7807 */ /* 0x000fe20000000000 */
[C---:B------:R-:W-:Y:S01]  /*1be0*/  IMAD.WIDE R30, R10.reuse, 0x4, R30 ;  /* 0x000000040a1e7825 */ /* 0x040fe200078e021e */
[----:B------:R-:W-:Y:S01]  /*1bf0*/  IADD3 R14, P0, PT, -R10, R22, RZ ;  /* 0x000000160a0e7210 */ /* 0x000fe20007f1e1ff */
[----:B------:R-:W3:Y:S01]  /*1c00*/  LDCU.64 UR6, c[0x0][0x3b0] ;  /* 0x00007600ff0677ac */ /* 0x000ee20008000a00 */
[----:B------:R-:W-:Y:S01]  /*1c10*/  SHF.R.S32.HI R11, RZ, 0x1f, R23 ;  /* 0x0000001fff0b7819 */ /* 0x000fe20000011417 */
[----:B------:R-:W-:-:S02]  /*1c20*/  IMAD.IADD R5, R6, 0x1, R3 ;  /* 0x0000000106057824 */ /* 0x000fc400078e0203 */
[----:B------:R-:W-:Y:S01]  /*1c30*/  IMAD.X R7, RZ, RZ, ~R12, P0 ;  /* 0x000000ffff077224 */ /* 0x000fe200000e0e0c */
[----:B------:R-:W-:Y:S01]  /*1c40*/  IADD3 R2, P0, PT, R23, R14, RZ ;  /* 0x0000000e17027210 */ /* 0x000fe20007f1e0ff */
[----:B------:R-:W-:Y:S02]  /*1c50*/  IMAD R5, R28, R5, RZ ;  /* 0x000000051c057224 */ /* 0x000fe400078e02ff */
[----:B------:R-:W-:Y:S01]  /*1c60*/  IMAD.IADD R13, R6, 0x1, -R3 ;  /* 0x00000001060d7824 */ /* 0x000fe200078e0a03 */
[----:B0-----:R-:W-:Y:S01]  /*1c70*/  LEA R8, P1, R2, UR12, 0x2 ;  /* 0x0000000c02087c11 */ /* 0x001fe2000f8210ff */
[----:B------:R-:W-:Y:S01]  /*1c80*/  IMAD.X R3, R11, 0x1, R7, P0 ;  /* 0x000000010b037824 */ /* 0x000fe200000e0607 */
[----:B------:R-:W-:Y:S01]  /*1c90*/  IADD3 R0, P0, PT, R5, R22, RZ ;  /* 0x0000001605007210 */ /* 0x000fe20007f1e0ff */
[----:B------:R-:W-:-:S03]  /*1ca0*/  IMAD R13, R28, R13, RZ ;  /* 0x0000000d1c0d7224 */ /* 0x000fc600078e02ff */
[----:B------:R-:W-:Y:S02]  /*1cb0*/  LEA.HI.X R9, R2, UR13, R3, 0x2, P1 ;  /* 0x0000000d02097c11 */ /* 0x000fe400088f1403 */
[----:B------:R-:W-:Y:S01]  /*1cc0*/  LEA.HI.X.SX32 R2, R5, RZ, 0x1, P0 ;  /* 0x000000ff05027211 */ /* 0x000fe200000f0eff */
[----:B------:R-:W4:Y:S01]  /*1cd0*/  LDG.E R3, desc[UR36][R30.64+0x4] ;  /* 0x000004241e037981 */ /* 0x000f22000c1e1900 */
[C---:B-1----:R-:W-:Y:S02]  /*1ce0*/  LEA R16, P0, R0.reuse, UR4, 0x2 ;  /* 0x0000000400107c11 */ /* 0x042fe4000f8010ff */
[C---:B------:R-:W-:Y:S01]  /*1cf0*/  IADD3 R4, P1, PT, R13.reuse, R22, RZ ;  /* 0x000000160d047210 */ /* 0x040fe20007f3e0ff */
[----:B------:R0:W5:Y:S01]  /*1d00*/  LDG.E R5, desc[UR36][R8.64+0x4] ;  /* 0x0000042408057981 */ /* 0x000162000c1e1900 */
[----:B------:R-:W-:Y:S01]  /*1d10*/  LEA.HI.X R17, R0, UR5, R2, 0x2, P0 ;  /* 0x0000000500117c11 */ /* 0x000fe200080f1402 */
[----:B------:R-:W1:Y:S01]  /*1d20*/  LDCU.64 UR4, c[0x3][URZ] ;  /* 0x00c00000ff0477ac */ /* 0x000e620008000a00 */
[----:B------:R-:W-:-:S03]  /*1d30*/  LEA.HI.X.SX32 R13, R13, RZ, 0x1, P1 ;  /* 0x000000ff0d0d7211 */ /* 0x000fc600008f0eff */
[----:B------:R-:W5:Y:S01]  /*1d40*/  LDG.E R16, desc[UR36][R16.64+0x4] ;  /* 0x0000042410107981 */ /* 0x000f62000c1e1900 */
[----:B0-----:R-:W-:-:S04]  /*1d50*/  LEA R8, P0, R4, UR12, 0x2 ;  /* 0x0000000c04087c11 */ /* 0x001fc8000f8010ff */
[----:B------:R-:W-:-:S05]  /*1d60*/  LEA.HI.X R9, R4, UR13, R13, 0x2, P0 ;  /* 0x0000000d04097c11 */ /* 0x000fca00080f140d */
[----:B------:R0:W5:Y:S01]  /*1d70*/  LDG.E R17, desc[UR36][R8.64+0x4] ;  /* 0x0000042408117981 */ /* 0x000162000c1e1900 */
[----:B-1----:R-:W-:Y:S01]  /*1d80*/  UIMAD UR4, UR4, UR5, 0x2 ;  /* 0x00000002040474a4 */ /* 0x002fe2000f8e0205 */
[----:B------:R-:W-:-:S05]  /*1d90*/  IADD3 R23, P1, PT, R23, R22, RZ ;  /* 0x0000001617177210 */ /* 0x000fca0007f3e0ff */
[----:B------:R-:W-:Y:S01]  /*1da0*/  IMAD R15, R6, UR4, RZ ;  /* 0x00000004060f7c24 */ /* 0x000fe2000f8e02ff */
[----:B------:R-:W-:Y:S01]  /*1db0*/  IADD3 R10, P0, PT, R10, R23, RZ ;  /* 0x000000170a0a7210 */ /* 0x000fe20007f1e0ff */
[----:B------:R-:W-:-:S03]  /*1dc0*/  IMAD.X R11, RZ, RZ, R11, P1 ;  /* 0x000000ffff0b7224 */ /* 0x000fc600008e060b */
[C---:B------:R-:W-:Y:S02]  /*1dd0*/  IADD3 R19, P1, PT, R15.reuse, R22, RZ ;  /* 0x000000160f137210 */ /* 0x040fe40007f3e0ff */
[----:B------:R-:W-:Y:S01]  /*1de0*/  SHF.R.S32.HI R18, RZ, 0x1f, R15 ;  /* 0x0000001fff127819 */ /* 0x000fe2000001140f */
[----:B------:R-:W-:Y:S01]  /*1df0*/  IMAD.X R11, R12, 0x1, R11, P0 ;  /* 0x000000010c0b7824 */ /* 0x000fe200000e060b */
[----:B------:R-:W-:-:S03]  /*1e00*/  IADD3 R14, P2, PT, R15, R14, RZ ;  /* 0x0000000e0f0e7210 */ /* 0x000fc60007f5e0ff */
[----:B------:R-:W-:Y:S02]  /*1e10*/  IMAD.X R12, RZ, RZ, R18, P1 ;  /* 0x000000ffff0c7224 */ /* 0x000fe400008e0612 */
[----:B0-----:R-:W-:Y:S01]  /*1e20*/  IMAD.X R9, R18, 0x1, R7, P2 ;  /* 0x0000000112097824 */ /* 0x001fe200010e0607 */
[----:B------:R-:W-:Y:S02]  /*1e30*/  LEA R6, P0, R10, UR14, 0x2 ;  /* 0x0000000e0a067c11 */ /* 0x000fe4000f8010ff */
[C---:B------:R-:W-:Y:S01]  /*1e40*/  SHF.L.U64.HI R18, R19.reuse, 0x2, R12 ;  /* 0x0000000213127819 */ /* 0x040fe2000001020c */
[----:B------:R-:W-:Y:S01]  /*1e50*/  IMAD.SHL.U32 R19, R19, 0x4, RZ ;  /* 0x0000000413137824 */ /* 0x000fe200078e00ff */
[----:B--2---:R-:W-:Y:S02]  /*1e60*/  LEA R8, P1, R14, UR10, 0x2 ;  /* 0x0000000a0e087c11 */ /* 0x004fe4000f8210ff */
[----:B------:R-:W-:Y:S02]  /*1e70*/  LEA.HI.X R7, R10, UR15, R11, 0x2, P0 ;  /* 0x0000000f0a077c11 */ /* 0x000fe400080f140b */
[----:B------:R-:W-:-:S02]  /*1e80*/  LEA.HI.X R9, R14, UR11, R9, 0x2, P1 ;  /* 0x0000000b0e097c11 */ /* 0x000fc400088f1409 */
[----:B------:R-:W-:Y:S02]  /*1e90*/  LEA R10, P1, R0, UR8, 0x2 ;  /* 0x00000008000a7c11 */ /* 0x000fe4000f8210ff */
[C---:B------:R-:W-:Y:S02]  /*1ea0*/  IADD3 R14, P0, PT, R19.reuse, UR14, RZ ;  /* 0x0000000e130e7c10 */ /* 0x040fe4000ff1e0ff */
[----:B---3--:R-:W-:Y:S02]  /*1eb0*/  LEA R12, P2, R4, UR6, 0x2 ;  /* 0x00000006040c7c11 */ /* 0x008fe4000f8410ff */
[----:B------:R-:W-:Y:S02]  /*1ec0*/  LEA.HI.X R11, R0, UR9, R2, 0x2, P1 ;  /* 0x00000009000b7c11 */ /* 0x000fe400088f1402 */
[----:B------:R-:W-:Y:S02]  /*1ed0*/  IADD3.X R15, PT, PT, R18, UR15, RZ, P0, !PT ;  /* 0x0000000f120f7c10 */ /* 0x000fe400087fe4ff */
[----:B------:R-:W-:-:S02]  /*1ee0*/  IADD3 R2, P0, PT, R19, UR10, RZ ;  /* 0x0000000a13027c10 */ /* 0x000fc4000ff1e0ff */
[----:B------:R-:W-:Y:S02]  /*1ef0*/  LEA.HI.X R13, R4, UR7, R13, 0x2, P2 ;  /* 0x00000007040d7c11 */ /* 0x000fe400090f140d */
[----:B------:R-:W-:Y:S01]  /*1f00*/  IADD3 R4, P1, PT, R19, UR8, RZ ;  /* 0x0000000813047c10 */ /* 0x000fe2000ff3e0ff */
[----:B----4-:R-:W-:Y:S01]  /*1f10*/  FADD R3, -R3, 1 ;  /* 0x3f80000003037421 */ /* 0x010fe20000000100 */
[----:B-----5:R-:W-:-:S03]  /*1f20*/  FADD R21, -R5, 1 ;  /* 0x3f80000005157421 */ /* 0x020fc60000000100 */
[----:B------:R-:W-:Y:S01]  /*1f30*/  FMUL.D4 R23, R24, R3 ;  /* 0x0000000318177220 */ /* 0x000fe20000200000 */
[----:B------:R-:W-:Y:S01]  /*1f40*/  FMUL.D4 R21, R26, R21 ;  /* 0x000000151a157220 */ /* 0x000fe20000200000 */
[----:B------:R-:W-:Y:S02]  /*1f50*/  FADD R16, -R16, 1 ;  /* 0x3f80000010107421 */ /* 0x000fe40000000100 */
[----:B------:R-:W-:Y:S01]  /*1f60*/  FADD R29, -R23, -RZ ;  /* 0x800000ff171d7221 */ /* 0x000fe20000000100 */
[C---:B------:R-:W-:Y:S01]  /*1f70*/  IADD3.X R3, PT, PT, R18.reuse, UR11, RZ, P0, !PT ;  /* 0x0000000b12037c10 */ /* 0x040fe200087fe4ff */
[----:B------:R0:W-:Y:S01]  /*1f80*/  REDG.E.ADD.F32.FTZ.RN.STRONG.GPU desc[UR36][R6.64+0x4], R23 ;  /* 0x00000417060079a6 */ /* 0x0001e2000c12f324 */
[----:B------:R-:W-:Y:S01]  /*1f90*/  FMUL.D4 R25, R25, R16 ;  /* 0x0000001019197220 */ /* 0x000fe20000200000 */
[----:B------:R-:W-:Y:S01]  /*1fa0*/  FADD R31, -R21, -RZ ;  /* 0x800000ff151f7221 */ /* 0x000fe20000000100 */
[----:B------:R-:W-:Y:S01]  /*1fb0*/  IADD3 R16, P0, PT, R19, UR6, RZ ;  /* 0x0000000613107c10 */ /* 0x000fe2000ff1e0ff */
[----:B------:R-:W-:Y:S01]  /*1fc0*/  REDG.E.ADD.F32.FTZ.RN.STRONG.GPU desc[UR36][R14.64+0x4], R29 ;  /* 0x0000041d0e0079a6 */ /* 0x000fe2000c12f324 */
[----:B------:R-:W-:Y:S01]  /*1fd0*/  FADD R0, -R17, 1 ;  /* 0x3f80000011007421 */ /* 0x000fe20000000100 */
[C---:B------:R-:W-:Y:S01]  /*1fe0*/  IADD3.X R5, PT, PT, R18.reuse, UR9, RZ, P1, !PT ;  /* 0x0000000912057c10 */ /* 0x040fe20008ffe4ff */
[----:B------:R-:W-:Y:S01]  /*1ff0*/  FADD R19, -R25, -RZ ;  /* 0x800000ff19137221 */ /* 0x000fe20000000100 */
[----:B------:R-:W-:Y:S01]  /*2000*/  REDG.E.ADD.F32.FTZ.RN.STRONG.GPU desc[UR36][R8.64+0x4], R21 ;  /* 0x00000415080079a6 */ /* 0x000fe2000c12f324 */
[----:B------:R-:W-:Y:S01]  /*2010*/  FMUL.D4 R27, R27, R0 ;  /* 0x000000001b1b7220 */ /* 0x000fe20000200000 */
[----:B------:R-:W-:-:S02]  /*2020*/  IADD3.X R17, PT, PT, R18, UR7, RZ, P0, !PT ;  /* 0x0000000712117c10 */ /* 0x000fc400087fe4ff */
[----:B------:R-:W-:Y:S01]  /*2030*/  REDG.E.ADD.F32.FTZ.RN.STRONG.GPU desc[UR36][R2.64+0x4], R31 ;  /* 0x0000041f020079a6 */ /* 0x000fe2000c12f324 */
[----:B0-----:R-:W-:-:S03]  /*2040*/  FADD R7, -R27, -RZ ;  /* 0x800000ff1b077221 */ /* 0x001fc60000000100 */
[----:B------:R-:W-:Y:S04]  /*2050*/  REDG.E.ADD.F32.FTZ.RN.STRONG.GPU desc[UR36][R10.64+0x4], R25 ;  /* 0x000004190a0079a6 */ /* 0x000fe8000c12f324 */
[----:B------:R-:W-:Y:S04]  /*2060*/  REDG.E.ADD.F32.FTZ.RN.STRONG.GPU desc[UR36][R4.64+0x4], R19 ;  /* 0x00000413040079a6 */ /* 0x000fe8000c12f324 */
[----:B------:R-:W-:Y:S04]  /*2070*/  REDG.E.ADD.F32.FTZ.RN.STRONG.GPU desc[UR36][R12.64+0x4], R27 ;  /* 0x0000041b0c0079a6 */ /* 0x000fe8000c12f324 */
[----:B------:R-:W-:Y:S01]  /*2080*/  REDG.E.ADD.F32.FTZ.RN.STRONG.GPU desc[UR36][R16.64+0x4], R7 ;  /* 0x00000407100079a6 */ /* 0x000fe2000c12f324 */
[----:B------:R-:W-:Y:S05]  /*2090*/  EXIT ;  /* 0x000000000000794d */ /* 0x000fea0003800000 */
.L_x_50:
        /* <DEDUP_REMOVED lines=14> */
.L_x_59:


//--------------------- .nv.global.init           --------------------------
	.section	.nv.global.init,"aw",@progbits
	.align	4
.nv.global.init:
	.type		__cudart_i2opi_f,@object
	.size		__cudart_i2opi_f,($str - __cudart_i2opi_f)
__cudart_i2opi_f:
        /*0000*/ 	.byte	0x41, 0x90, 0x43, 0x3c, 0x99, 0x95, 0x62, 0xdb, 0xc0, 0xdd, 0x34, 0xf5, 0xd1, 0x57, 0x27, 0xfc
        /*0010*/ 	.byte	0x29, 0x15, 0x44, 0x4e, 0x6e, 0x83, 0xf9, 0xa2
	.type		$str,@object
	.size		$str,($str$2 - $str)
$str:
        /*0018*/ 	.byte	0x25, 0x64, 0x20, 0x25, 0x64, 0x0a, 0x00
	.type		$str$2,@object
	.size		$str$2,($str$1 - $str$2)
$str$2:
        /*001f*/ 	.byte	0x5b, 0x25, 0x64, 0x2c, 0x20, 0x25, 0x64, 0x5d, 0x20, 0x2d, 0x3e, 0x20, 0x5b, 0x25, 0x64, 0x2c
        /*002f*/ 	.byte	0x20, 0x25, 0x64, 0x5d, 0x0a, 0x00
	.type		$str$1,@object
	.size		$str$1,(.L_3 - $str$1)
$str$1:
        /*0035*/ 	.byte	0x5b, 0x25, 0x64, 0x20, 0x25, 0x64, 0x5d, 0x20, 0x3d, 0x20, 0x28, 0x25, 0x66, 0x2c, 0x20, 0x25
        /*0045*/ 	.byte	0x66, 0x2c, 0x20, 0x25, 0x66, 0x29, 0x0a, 0x41, 0x6e, 0x67, 0x20, 0x47, 0x3a, 0x20, 0x25, 0x66
        /*0055*/ 	.byte	0x20, 0x63, 0x6f, 0x6e, 0x74, 0x72, 0x69, 0x62, 0x52, 0x78, 0x3a, 0x20, 0x25, 0x66, 0x20, 0x63
        /*0065*/ 	.byte	0x6f, 0x6e, 0x74, 0x72, 0x69, 0x62, 0x52, 0x79, 0x3a, 0x20, 0x25, 0x66, 0x20, 0x63, 0x6f, 0x6e
        /*0075*/ 	.byte	0x74, 0x72, 0x69, 0x62, 0x42, 0x78, 0x3a, 0x20, 0x25, 0x66, 0x20, 0x63, 0x6f, 0x6e, 0x74, 0x72
        /*0085*/ 	.byte	0x69, 0x62, 0x42, 0x79, 0x3a, 0x20, 0x25, 0x66, 0x0a, 0x00
.L_3:


//--------------------- .nv.shared.reserved.0     --------------------------
	.section	.nv.shared.reserved.0,"aw",@nobits
	.weak		__nv_reservedSMEM_offset_0_alias
	.size		__nv_reservedSMEM_offset_0_alias, 0, 64
	.other		__nv_reservedSMEM_offset_0_alias,@"STO_CUDA_RESERVED_SHARED STV_DEFAULT"
__nv_reservedSMEM_offset_0_alias:
	.zero		0
	.zero		64


//--------------------- .nv.constant0._Z8finalizePfS_S_ --------------------------
	.section	.nv.constant0._Z8finalizePfS_S_,"a",@progbits
	.sectionflags	@""
	.align	4
.nv.constant0._Z8finalizePfS_S_:
	.zero		920


//--------------------- .nv.constant0._Z11re_redist_hPfS_ --------------------------
	.section	.nv.constant0._Z11re_redist_hPfS_,"a",@progbits
	.sectionflags	@""
	.align	4
.nv.constant0._Z11re_redist_hPfS_:
	.zero		912


//--------------------- .nv.constant0._Z11re_redist_wPfS_ --------------------------
	.section	.nv.constant0._Z11re_redist_wPfS_,"a",@progbits
	.sectionflags	@""
	.align	4
.nv.constant0._Z11re_redist_wPfS_:
	.zero		912


//--------------------- .nv.constant0._Z6redistPfS_S_S_ --------------------------
	.section	.nv.constant0._Z6redistPfS_S_S_,"a",@progbits
	.sectionflags	@""
	.align	4
.nv.constant0._Z6redistPfS_S_S_:
	.zero		928


//--------------------- .nv.constant0._Z17recalc_magnitudesPfS_S_S_S_S_ --------------------------
	.section	.nv.constant0._Z17recalc_magnitudesPfS_S_S_S_S_,"a",@progbits
	.sectionflags	@""
	.align	4
.nv.constant0._Z17recalc_magnitudesPfS_S_S_S_S_:
	.zero		944


//--------------------- .nv.constant0._Z15calc_componentsPfS_S_S_S_S_S_ --------------------------
	.section	.nv.constant0._Z15calc_componentsPfS_S_S_S_S_S_,"a",@progbits
	.sectionflags	@""
	.align	4
.nv.constant0._Z15calc_componentsPfS_S_S_S_S_S_:
	.zero		952


//--------------------- .nv.constant0._Z6kernelPfS_S_S_S_S_S_ --------------------------
	.section	.nv.constant0._Z6kernelPfS_S_S_S_S_S_,"a",@progbits
	.sectionflags	@""
	.align	4
.nv.constant0._Z6kernelPfS_S_S_S_S_S_:
	.zero		952


//--------------------- SYMBOLS --------------------------

	.type		.nv.reservedSmem.offset0,@object
	.size		.nv.reservedSmem.offset0,0x4
	.type		vprintf,@function
